	.target	sm_90a

	.elftype	@"ET_EXEC"


//--------------------- .note.nv.tkinfo           --------------------------
	.section	.note.nv.tkinfo,"",@"SHT_NOTE"
	.sectionflags	@"SHF_NOTE_NV_TKINFO"
	.tkinfo
        /*0018*/ 	.word	0x00000002
        /*0030*/ 	.string	""
        /*0030*/ 	.string	"ptxas"
        /*0030*/ 	.string	"Cuda compilation tools, release 13.0, V13.0.88"
        /*0030*/ 	.string	"Build cuda_13.0.r13.0/compiler.36424714_0"
        /*0030*/ 	.string	"-arch sm_90a -m 64 "



//--------------------- .note.nv.cuinfo           --------------------------
	.section	.note.nv.cuinfo,"",@"SHT_NOTE"
	.sectionflags	@"SHF_NOTE_NV_CUINFO"
        /*0018*/ 	.short	0x0002
        /*001a*/ 	.short	0x005a
        /*001c*/ 	.short	0x0082
	.zero		2


//--------------------- .nv.info                  --------------------------
	.section	.nv.info,"",@"SHT_CUDA_INFO"
	.align	4


	//----- nvinfo : EIATTR_REGCOUNT
	.align		4
        /*0000*/ 	.byte	0x04, 0x2f
        /*0002*/ 	.short	(.L_15 - .L_14)
	.align		4
.L_14:
        /*0004*/ 	.word	index@(_ZN7cutlass13device_kernelINS_4gemm6kernel13GemmUniversalIN4cute5tupleIJiiiiEEENS1_10collective13CollectiveMmaINS1_34MainloopSm90TmaGmmaWarpSpecializedILi9ENS5_IJNS4_1CILi1EEENSA_ILi2EEESB_EEENS1_32KernelTmaWarpSpecializedPingpongEEENS5_IJNSA_ILi64EEENSA_ILi128EEENSA_ILi32EEEEEENS_10tfloat32_tENS5_IJlSB_lEEESK_SL_NS4_8TiledMMAINS4_8MMA_AtomIJNS4_4SM904GMMA30MMA_64x128x8_F32TF32TF32_SS_TNILNSP_7ScaleInE1ELSR_1EEEEEENS4_6LayoutINS5_IJSB_SB_SB_EEENS5_IJNSA_ILi0EEESW_SW_EEEEENS5_IJNS4_10UnderscoreESZ_SZ_EEEEENS4_23SM90_TMA_LOAD_MULTICASTENS4_14ComposedLayoutINS4_7SwizzleILi3ELi4ELi3EEENS4_18smem_ptr_flag_bitsILi32EEENSU_INS5_IJNSA_ILi8EEESI_EEENS5_IJSI_SB_EEEEEEEvNS4_8identityENS4_13SM90_TMA_LOADES1C_vS1D_EENS_8epilogue10collective6detail29Sm90TmaWarpSpecializedAdapterINS1H_15DefaultEpilogueISK_SL_SL_NS1G_6thread17LinearCombinationISK_Li1EffLNS1L_9ScaleType4KindE0ELNS_15FloatRoundStyleE2ESK_EENS1_15EpilogueDefaultEEEEEvvEEEEvNT_6ParamsE)
        /*0008*/ 	.word	0x000000a8


	//----- nvinfo : EIATTR_FRAME_SIZE
	.align		4
.L_15:
        /*000c*/ 	.byte	0x04, 0x11
        /*000e*/ 	.short	(.L_17 - .L_16)
	.align		4
.L_16:
        /*0010*/ 	.word	index@(_ZN7cutlass13device_kernelINS_4gemm6kernel13GemmUniversalIN4cute5tupleIJiiiiEEENS1_10collective13CollectiveMmaINS1_34MainloopSm90TmaGmmaWarpSpecializedILi9ENS5_IJNS4_1CILi1EEENSA_ILi2EEESB_EEENS1_32KernelTmaWarpSpecializedPingpongEEENS5_IJNSA_ILi64EEENSA_ILi128EEENSA_ILi32EEEEEENS_10tfloat32_tENS5_IJlSB_lEEESK_SL_NS4_8TiledMMAINS4_8MMA_AtomIJNS4_4SM904GMMA30MMA_64x128x8_F32TF32TF32_SS_TNILNSP_7ScaleInE1ELSR_1EEEEEENS4_6LayoutINS5_IJSB_SB_SB_EEENS5_IJNSA_ILi0EEESW_SW_EEEEENS5_IJNS4_10UnderscoreESZ_SZ_EEEEENS4_23SM90_TMA_LOAD_MULTICASTENS4_14ComposedLayoutINS4_7SwizzleILi3ELi4ELi3EEENS4_18smem_ptr_flag_bitsILi32EEENSU_INS5_IJNSA_ILi8EEESI_EEENS5_IJSI_SB_EEEEEEEvNS4_8identityENS4_13SM90_TMA_LOADES1C_vS1D_EENS_8epilogue10collective6detail29Sm90TmaWarpSpecializedAdapterINS1H_15DefaultEpilogueISK_SL_SL_NS1G_6thread17LinearCombinationISK_Li1EffLNS1L_9ScaleType4KindE0ELNS_15FloatRoundStyleE2ESK_EENS1_15EpilogueDefaultEEEEEvvEEEEvNT_6ParamsE)
        /*0014*/ 	.word	0x00000008


	//----- nvinfo : EIATTR_MIN_STACK_SIZE
	.align		4
.L_17:
        /*0018*/ 	.byte	0x04, 0x12
        /*001a*/ 	.short	(.L_19 - .L_18)
	.align		4
.L_18:
        /*001c*/ 	.word	index@(_ZN7cutlass13device_kernelINS_4gemm6kernel13GemmUniversalIN4cute5tupleIJiiiiEEENS1_10collective13CollectiveMmaINS1_34MainloopSm90TmaGmmaWarpSpecializedILi9ENS5_IJNS4_1CILi1EEENSA_ILi2EEESB_EEENS1_32KernelTmaWarpSpecializedPingpongEEENS5_IJNSA_ILi64EEENSA_ILi128EEENSA_ILi32EEEEEENS_10tfloat32_tENS5_IJlSB_lEEESK_SL_NS4_8TiledMMAINS4_8MMA_AtomIJNS4_4SM904GMMA30MMA_64x128x8_F32TF32TF32_SS_TNILNSP_7ScaleInE1ELSR_1EEEEEENS4_6LayoutINS5_IJSB_SB_SB_EEENS5_IJNSA_ILi0EEESW_SW_EEEEENS5_IJNS4_10UnderscoreESZ_SZ_EEEEENS4_23SM90_TMA_LOAD_MULTICASTENS4_14ComposedLayoutINS4_7SwizzleILi3ELi4ELi3EEENS4_18smem_ptr_flag_bitsILi32EEENSU_INS5_IJNSA_ILi8EEESI_EEENS5_IJSI_SB_EEEEEEEvNS4_8identityENS4_13SM90_TMA_LOADES1C_vS1D_EENS_8epilogue10collective6detail29Sm90TmaWarpSpecializedAdapterINS1H_15DefaultEpilogueISK_SL_SL_NS1G_6thread17LinearCombinationISK_Li1EffLNS1L_9ScaleType4KindE0ELNS_15FloatRoundStyleE2ESK_EENS1_15EpilogueDefaultEEEEEvvEEEEvNT_6ParamsE)
        /*0020*/ 	.word	0x00000008
.L_19:


//--------------------- .nv.compat                --------------------------
	.section	.nv.compat,"",@"SHT_CUDA_COMPAT_INFO"
	.align	4
        /*0000*/ 	.byte	0x02, 0x09, 0x01, 0x00, 0x02, 0x02, 0x04, 0x00, 0x02, 0x05, 0x05, 0x00, 0x03, 0x07, 0x01, 0x01
        /*0010*/ 	.byte	0x02, 0x03, 0x01, 0x00, 0x02, 0x06, 0x01, 0x00, 0x04, 0x0b, 0x08, 0x00, 0x00, 0x00, 0x00, 0x00
        /*0020*/ 	.byte	0x00, 0x00, 0x00, 0x00


//--------------------- .nv.info._ZN7cutlass13device_kernelINS_4gemm6kernel13GemmUniversalIN4cute5tupleIJiiiiEEENS1_10collective13CollectiveMmaINS1_34MainloopSm90TmaGmmaWarpSpecializedILi9ENS5_IJNS4_1CILi1EEENSA_ILi2EEESB_EEENS1_32KernelTmaWarpSpecializedPingpongEEENS5_IJNSA_ILi64EEENSA_ILi128EEENSA_ILi32EEEEEENS_10tfloat32_tENS5_IJlSB_lEEESK_SL_NS4_8TiledMMAINS4_8MMA_AtomIJNS4_4SM904GMMA30MMA_64x128x8_F32TF32TF32_SS_TNILNSP_7ScaleInE1ELSR_1EEEEEENS4_6LayoutINS5_IJSB_SB_SB_EEENS5_IJNSA_ILi0EEESW_SW_EEEEENS5_IJNS4_10UnderscoreESZ_SZ_EEEEENS4_23SM90_TMA_LOAD_MULTICASTENS4_14ComposedLayoutINS4_7SwizzleILi3ELi4ELi3EEENS4_18smem_ptr_flag_bitsILi32EEENSU_INS5_IJNSA_ILi8EEESI_EEENS5_IJSI_SB_EEEEEEEvNS4_8identityENS4_13SM90_TMA_LOADES1C_vS1D_EENS_8epilogue10collective6detail29Sm90TmaWarpSpecializedAdapterINS1H_15DefaultEpilogueISK_SL_SL_NS1G_6thread17LinearCombinationISK_Li1EffLNS1L_9ScaleType4KindE0ELNS_15FloatRoundStyleE2ESK_EENS1_15EpilogueDefaultEEEEEvvEEEEvNT_6ParamsE --------------------------
	.section	.nv.info._ZN7cutlass13device_kernelINS_4gemm6kernel13GemmUniversalIN4cute5tupleIJiiiiEEENS1_10collective13CollectiveMmaINS1_34MainloopSm90TmaGmmaWarpSpecializedILi9ENS5_IJNS4_1CILi1EEENSA_ILi2EEESB_EEENS1_32KernelTmaWarpSpecializedPingpongEEENS5_IJNSA_ILi64EEENSA_ILi128EEENSA_ILi32EEEEEENS_10tfloat32_tENS5_IJlSB_lEEESK_SL_NS4_8TiledMMAINS4_8MMA_AtomIJNS4_4SM904GMMA30MMA_64x128x8_F32TF32TF32_SS_TNILNSP_7ScaleInE1ELSR_1EEEEEENS4_6LayoutINS5_IJSB_SB_SB_EEENS5_IJNSA_ILi0EEESW_SW_EEEEENS5_IJNS4_10UnderscoreESZ_SZ_EEEEENS4_23SM90_TMA_LOAD_MULTICASTENS4_14ComposedLayoutINS4_7SwizzleILi3ELi4ELi3EEENS4_18smem_ptr_flag_bitsILi32EEENSU_INS5_IJNSA_ILi8EEESI_EEENS5_IJSI_SB_EEEEEEEvNS4_8identityENS4_13SM90_TMA_LOADES1C_vS1D_EENS_8epilogue10collective6detail29Sm90TmaWarpSpecializedAdapterINS1H_15DefaultEpilogueISK_SL_SL_NS1G_6thread17LinearCombinationISK_Li1EffLNS1L_9ScaleType4KindE0ELNS_15FloatRoundStyleE2ESK_EENS1_15EpilogueDefaultEEEEEvvEEEEvNT_6ParamsE,"",@"SHT_CUDA_INFO"
	.sectionflags	@""
	.align	4


	//----- nvinfo : EIATTR_CUDA_API_VERSION
	.align		4
        /*0000*/ 	.byte	0x04, 0x37
        /*0002*/ 	.short	(.L_21 - .L_20)
.L_20:
        /*0004*/ 	.word	0x00000082


	//----- nvinfo : EIATTR_KPARAM_INFO
	.align		4
.L_21:
        /*0008*/ 	.byte	0x04, 0x17
        /*000a*/ 	.short	(.L_23 - .L_22)
.L_22:
        /*000c*/ 	.word	0x00000000
        /*0010*/ 	.short	0x0000
        /*0012*/ 	.short	0x0070
        /*0014*/ 	.byte	0x00, 0xf0, 0x01, 0x10


	//----- nvinfo : EIATTR_SPARSE_MMA_MASK
	.align		4
.L_23:
        /*0018*/ 	.byte	0x03, 0x50
        /*001a*/ 	.short	0x0000


	//----- nvinfo : EIATTR_MAXREG_COUNT
	.align		4
        /*001c*/ 	.byte	0x03, 0x1b
        /*001e*/ 	.short	0x00a8


	//----- nvinfo : EIATTR_NUM_BARRIERS
	.align		4
        /*0020*/ 	.byte	0x02, 0x4c
        /*0022*/ 	.byte	0x01
	.zero		1


	//----- nvinfo : EIATTR_EXTERNS
	.align		4
        /*0024*/ 	.byte	0x04, 0x0f
        /*0026*/ 	.short	(.L_25 - .L_24)


	//   ....[0]....
	.align		4
.L_24:
        /*0028*/ 	.word	index@(__assertfail)


	//----- nvinfo : EIATTR_ANNOTATIONS
	.align		4
.L_25:
        /*002c*/ 	.byte	0x04, 0x55
        /*002e*/ 	.short	(.L_27 - .L_26)


	//   ....[0]....
.L_26:
        /*0030*/ 	.word	0x00000001
        /*0034*/ 	.byte	0x10, 0x0e, 0x00, 0x00, 0x01, 0x00, 0x00, 0x00, 0xc0, 0x14, 0x00, 0x00, 0x01, 0x00, 0x00, 0x00
        /*0044*/ 	.byte	0xc0, 0x63, 0x00, 0x00, 0x01, 0x00, 0x00, 0x00, 0xf0, 0x6f, 0x00, 0x00


	//----- nvinfo : EIATTR_MERCURY_ISA_VERSION
	.align		4
.L_27:
        /*0050*/ 	.byte	0x03, 0x5f
        /*0052*/ 	.short	0x0101


	//----- nvinfo : EIATTR_INT_WARP_WIDE_INSTR_OFFSETS
	.align		4
        /*0054*/ 	.byte	0x04, 0x31
        /*0056*/ 	.short	(.L_29 - .L_28)


	//   ....[0]....
.L_28:
        /*0058*/ 	.word	0x000005d0


	//   ....[1]....
        /*005c*/ 	.word	0x00000610


	//   ....[2]....
        /*0060*/ 	.word	0x00000740


	//   ....[3]....
        /*0064*/ 	.word	0x00000750


	//   ....[4]....
        /*0068*/ 	.word	0x00000760


	//   ....[5]....
        /*006c*/ 	.word	0x00000770


	//   ....[6]....
        /*0070*/ 	.word	0x00000830


	//   ....[7]....
        /*0074*/ 	.word	0x00000870


	//   ....[8]....
        /*0078*/ 	.word	0x00002180


	//----- nvinfo : EIATTR_COOP_GROUP_MASK_REGIDS
	.align		4
.L_29:
        /*007c*/ 	.byte	0x04, 0x29
        /*007e*/ 	.short	(.L_31 - .L_30)


	//   ....[0]....
.L_30:
        /*0080*/ 	.word	0xffffffff


	//   ....[1]....
        /*0084*/ 	.word	0xffffffff


	//   ....[2]....
        /*0088*/ 	.word	0xffffffff


	//   ....[3]....
        /*008c*/ 	.word	0xffffffff


	//   ....[4]....
        /*0090*/ 	.word	0xffffffff


	//   ....[5]....
        /*0094*/ 	.word	0xffffffff


	//   ....[6]....
        /*0098*/ 	.word	0xffffffff


	//----- nvinfo : EIATTR_COOP_GROUP_INSTR_OFFSETS
	.align		4
.L_31:
        /*009c*/ 	.byte	0x04, 0x28
        /*009e*/ 	.short	(.L_33 - .L_32)


	//   ....[0]....
.L_32:
        /*00a0*/ 	.word	0x00000070


	//   ....[1]....
        /*00a4*/ 	.word	0x00000080


	//   ....[2]....
        /*00a8*/ 	.word	0x00000140


	//   ....[3]....
        /*00ac*/ 	.word	0x000003b0


	//   ....[4]....
        /*00b0*/ 	.word	0x000003f0


	//   ....[5]....
        /*00b4*/ 	.word	0x00000480


	//   ....[6]....
        /*00b8*/ 	.word	0x000009c0


	//----- nvinfo : EIATTR_REG_RECONFIG
	.align		4
.L_33:
        /*00bc*/ 	.byte	0x01, 0x54
	.zero		2


	//----- nvinfo : EIATTR_SYSCALL_OFFSETS
	.align		4
        /*00c0*/ 	.byte	0x04, 0x46
        /*00c2*/ 	.short	(.L_35 - .L_34)


	//   ....[0]....
.L_34:
        /*00c4*/ 	.word	0x00001930


	//----- nvinfo : EIATTR_MBARRIER_INSTR_OFFSETS
	.align		4
.L_35:
        /*00c8*/ 	.byte	0x04, 0x39
        /*00ca*/ 	.short	(.L_37 - .L_36)


	//   ....[0]....
.L_36:
        /*00cc*/ 	.word	0x00000270
        /*00d0*/ 	.word	0x000000ff
        /*00d4*/ 	.word	0x00000000
        /*00d8*/ 	.short	0x0100
        /*00da*/ 	.byte	0x08
	.zero		1


	//   ....[1]....
        /*00dc*/ 	.word	0x00000280
        /*00e0*/ 	.word	0x000000ff
        /*00e4*/ 	.word	0x00000048
        /*00e8*/ 	.short	0x0100
        /*00ea*/ 	.byte	0x08
	.zero		1


	//   ....[2]....
        /*00ec*/ 	.word	0x00000290
        /*00f0*/ 	.word	0x000000ff
        /*00f4*/ 	.word	0x00000008
        /*00f8*/ 	.short	0x0100
        /*00fa*/ 	.byte	0x08
	.zero		1


	//   ....[3]....
        /*00fc*/ 	.word	0x000002a0
        /*0100*/ 	.word	0x000000ff
        /*0104*/ 	.word	0x00000050
        /*0108*/ 	.short	0x0100
        /*010a*/ 	.byte	0x08
	.zero		1


	//   ....[4]....
        /*010c*/ 	.word	0x000002b0
        /*0110*/ 	.word	0x000000ff
        /*0114*/ 	.word	0x00000010
        /*0118*/ 	.short	0x0100
        /*011a*/ 	.byte	0x08
	.zero		1


	//   ....[5]....
        /*011c*/ 	.word	0x000002c0
        /*0120*/ 	.word	0x000000ff
        /*0124*/ 	.word	0x00000058
        /*0128*/ 	.short	0x0100
        /*012a*/ 	.byte	0x08
	.zero		1


	//   ....[6]....
        /*012c*/ 	.word	0x000002d0
        /*0130*/ 	.word	0x000000ff
        /*0134*/ 	.word	0x00000018
        /*0138*/ 	.short	0x0100
        /*013a*/ 	.byte	0x08
	.zero		1


	//   ....[7]....
        /*013c*/ 	.word	0x000002e0
        /*0140*/ 	.word	0x000000ff
        /*0144*/ 	.word	0x00000060
        /*0148*/ 	.short	0x0100
        /*014a*/ 	.byte	0x08
	.zero		1


	//   ....[8]....
        /*014c*/ 	.word	0x000002f0
        /*0150*/ 	.word	0x000000ff
        /*0154*/ 	.word	0x00000020
        /*0158*/ 	.short	0x0100
        /*015a*/ 	.byte	0x08
	.zero		1


	//   ....[9]....
        /*015c*/ 	.word	0x00000300
        /*0160*/ 	.word	0x000000ff
        /*0164*/ 	.word	0x00000068
        /*0168*/ 	.short	0x0100
        /*016a*/ 	.byte	0x08
	.zero		1


	//   ....[10]....
        /*016c*/ 	.word	0x00000310
        /*0170*/ 	.word	0x000000ff
        /*0174*/ 	.word	0x00000028
        /*0178*/ 	.short	0x0100
        /*017a*/ 	.byte	0x08
	.zero		1


	//   ....[11]....
        /*017c*/ 	.word	0x00000320
        /*0180*/ 	.word	0x000000ff
        /*0184*/ 	.word	0x00000070
        /*0188*/ 	.short	0x0100
        /*018a*/ 	.byte	0x08
	.zero		1


	//   ....[12]....
        /*018c*/ 	.word	0x00000330
        /*0190*/ 	.word	0x000000ff
        /*0194*/ 	.word	0x00000030
        /*0198*/ 	.short	0x0100
        /*019a*/ 	.byte	0x08
	.zero		1


	//   ....[13]....
        /*019c*/ 	.word	0x00000340
        /*01a0*/ 	.word	0x000000ff
        /*01a4*/ 	.word	0x00000078
        /*01a8*/ 	.short	0x0100
        /*01aa*/ 	.byte	0x08
	.zero		1


	//   ....[14]....
        /*01ac*/ 	.word	0x00000350
        /*01b0*/ 	.word	0x000000ff
        /*01b4*/ 	.word	0x00000038
        /*01b8*/ 	.short	0x0100
        /*01ba*/ 	.byte	0x08
	.zero		1


	//   ....[15]....
        /*01bc*/ 	.word	0x00000360
        /*01c0*/ 	.word	0x000000ff
        /*01c4*/ 	.word	0x00000080
        /*01c8*/ 	.short	0x0100
        /*01ca*/ 	.byte	0x08
	.zero		1


	//   ....[16]....
        /*01cc*/ 	.word	0x00000370
        /*01d0*/ 	.word	0x000000ff
        /*01d4*/ 	.word	0x00000040
        /*01d8*/ 	.short	0x0100
        /*01da*/ 	.byte	0x08
	.zero		1


	//   ....[17]....
        /*01dc*/ 	.word	0x00000380
        /*01e0*/ 	.word	0x000000ff
        /*01e4*/ 	.word	0x00000088
        /*01e8*/ 	.short	0x0100
        /*01ea*/ 	.byte	0x08
	.zero		1


	//   ....[18]....
        /*01ec*/ 	.word	0x000008a0
        /*01f0*/ 	.word	0x000000ff
        /*01f4*/ 	.word	0x000000c0
        /*01f8*/ 	.short	0x0100
        /*01fa*/ 	.byte	0x08
	.zero		1


	//   ....[19]....
        /*01fc*/ 	.word	0x00000920
        /*0200*/ 	.word	0x000000ff
        /*0204*/ 	.word	0x000000c8
        /*0208*/ 	.short	0x0100
        /*020a*/ 	.byte	0x08
	.zero		1


	//   ....[20]....
        /*020c*/ 	.word	0x00000940
        /*0210*/ 	.word	0x000000ff
        /*0214*/ 	.word	0x000000a0
        /*0218*/ 	.short	0x0100
        /*021a*/ 	.byte	0x09
	.zero		1


	//   ....[21]....
        /*021c*/ 	.word	0x00000950
        /*0220*/ 	.word	0x000000ff
        /*0224*/ 	.word	0x000000a8
        /*0228*/ 	.short	0x0100
        /*022a*/ 	.byte	0x09
	.zero		1


	//   ....[22]....
        /*022c*/ 	.word	0x00000960
        /*0230*/ 	.word	0x000000ff
        /*0234*/ 	.word	0x000000b0
        /*0238*/ 	.short	0x0100
        /*023a*/ 	.byte	0x09
	.zero		1


	//   ....[23]....
        /*023c*/ 	.word	0x00000970
        /*0240*/ 	.word	0x000000ff
        /*0244*/ 	.word	0x000000b8
        /*0248*/ 	.short	0x0100
        /*024a*/ 	.byte	0x09
	.zero		1


	//   ....[24]....
        /*024c*/ 	.word	0x000017f0
        /*0250*/ 	.word	0x000000ff
        /*0254*/ 	.word	0xfffffff8
        /*0258*/ 	.short	0x010a
        /*025a*/ 	.byte	0x2b
	.zero		1


	//   ....[25]....
        /*025c*/ 	.word	0x000019b0
        /*0260*/ 	.word	0x00000003
        /*0264*/ 	.word	0x00000000
        /*0268*/ 	.short	0x010a
        /*026a*/ 	.byte	0x3f
	.zero		1


	//   ....[26]....
        /*026c*/ 	.word	0x00001a10
        /*0270*/ 	.word	0x00000003
        /*0274*/ 	.word	0x00000000
        /*0278*/ 	.short	0x010a
        /*027a*/ 	.byte	0x3f
	.zero		1


	//   ....[27]....
        /*027c*/ 	.word	0x00001d70
        /*0280*/ 	.word	0x000000ff
        /*0284*/ 	.word	0x00000000
        /*0288*/ 	.short	0x010a
        /*028a*/ 	.byte	0x04
	.zero		1


	//   ....[28]....
        /*028c*/ 	.word	0x00001db0
        /*0290*/ 	.word	0x000000ff
        /*0294*/ 	.word	0x00000000
        /*0298*/ 	.short	0x010a
        /*029a*/ 	.byte	0x04
	.zero		1


	//   ....[29]....
        /*029c*/ 	.word	0x00002010
        /*02a0*/ 	.word	0x00000005
        /*02a4*/ 	.word	0x00000000
        /*02a8*/ 	.short	0x0101
        /*02aa*/ 	.byte	0x3f
	.zero		1


	//   ....[30]....
        /*02ac*/ 	.word	0x00002120
        /*02b0*/ 	.word	0x00000003
        /*02b4*/ 	.word	0x00000000
        /*02b8*/ 	.short	0x0101
        /*02ba*/ 	.byte	0x2e
	.zero		1


	//   ....[31]....
        /*02bc*/ 	.word	0x00002220
        /*02c0*/ 	.word	0x00000003
        /*02c4*/ 	.word	0x00000000
        /*02c8*/ 	.short	0x0101
        /*02ca*/ 	.byte	0x3f
	.zero		1


	//   ....[32]....
        /*02cc*/ 	.word	0x000022a0
        /*02d0*/ 	.word	0x000000ff
        /*02d4*/ 	.word	0x00000008
        /*02d8*/ 	.short	0x010a
        /*02da*/ 	.byte	0x2b
	.zero		1


	//   ....[33]....
        /*02dc*/ 	.word	0x00006400
        /*02e0*/ 	.word	0x00000000
        /*02e4*/ 	.word	0x00000000
        /*02e8*/ 	.short	0x0101
        /*02ea*/ 	.byte	0x2e
	.zero		1


	//   ....[34]....
        /*02ec*/ 	.word	0x00006d30
        /*02f0*/ 	.word	0x0000000e
        /*02f4*/ 	.word	0x00000048
        /*02f8*/ 	.short	0x010a
        /*02fa*/ 	.byte	0x3f
	.zero		1


	//   ....[35]....
        /*02fc*/ 	.word	0x00007120
        /*0300*/ 	.word	0x00000006
        /*0304*/ 	.word	0x000000c8
        /*0308*/ 	.short	0x0101
        /*030a*/ 	.byte	0x3f
	.zero		1


	//   ....[36]....
        /*030c*/ 	.word	0x00007840
        /*0310*/ 	.word	0x00000007
        /*0314*/ 	.word	0x00000000
        /*0318*/ 	.short	0x010a
        /*031a*/ 	.byte	0x3f
	.zero		1


	//   ....[37]....
        /*031c*/ 	.word	0x000078c0
        /*0320*/ 	.word	0x00000006
        /*0324*/ 	.word	0x00000000
        /*0328*/ 	.short	0x010a
        /*032a*/ 	.byte	0x3f
	.zero		1


	//   ....[38]....
        /*032c*/ 	.word	0x00007950
        /*0330*/ 	.word	0x00000007
        /*0334*/ 	.word	0x00000000
        /*0338*/ 	.short	0x010a
        /*033a*/ 	.byte	0x3f
	.zero		1


	//   ....[39]....
        /*033c*/ 	.word	0x000079e0
        /*0340*/ 	.word	0x00000006
        /*0344*/ 	.word	0x00000000
        /*0348*/ 	.short	0x010a
        /*034a*/ 	.byte	0x3f
	.zero		1


	//   ....[40]....
        /*034c*/ 	.word	0x00007a70
        /*0350*/ 	.word	0x00000007
        /*0354*/ 	.word	0x00000000
        /*0358*/ 	.short	0x010a
        /*035a*/ 	.byte	0x3f
	.zero		1


	//   ....[41]....
        /*035c*/ 	.word	0x00007b00
        /*0360*/ 	.word	0x00000006
        /*0364*/ 	.word	0x00000000
        /*0368*/ 	.short	0x010a
        /*036a*/ 	.byte	0x3f
	.zero		1


	//   ....[42]....
        /*036c*/ 	.word	0x00007b90
        /*0370*/ 	.word	0x00000007
        /*0374*/ 	.word	0x00000000
        /*0378*/ 	.short	0x010a
        /*037a*/ 	.byte	0x3f
	.zero		1


	//   ....[43]....
        /*037c*/ 	.word	0x00007c20
        /*0380*/ 	.word	0x00000006
        /*0384*/ 	.word	0x00000000
        /*0388*/ 	.short	0x010a
        /*038a*/ 	.byte	0x3f
	.zero		1


	//   ....[44]....
        /*038c*/ 	.word	0x00007cb0
        /*0390*/ 	.word	0x00000005
        /*0394*/ 	.word	0x00000000
        /*0398*/ 	.short	0x010a
        /*039a*/ 	.byte	0x3f
	.zero		1


	//   ....[45]....
        /*039c*/ 	.word	0x00007d20
        /*03a0*/ 	.word	0x00000003
        /*03a4*/ 	.word	0xfffffff8
        /*03a8*/ 	.short	0x010a
        /*03aa*/ 	.byte	0x3f
	.zero		1


	//   ....[46]....
        /*03ac*/ 	.word	0x00007d70
        /*03b0*/ 	.word	0x00000003
        /*03b4*/ 	.word	0x00000000
        /*03b8*/ 	.short	0x010a
        /*03ba*/ 	.byte	0x3f
	.zero		1


	//   ....[47]....
        /*03bc*/ 	.word	0x00007dd0
        /*03c0*/ 	.word	0x00000005
        /*03c4*/ 	.word	0x00000000
        /*03c8*/ 	.short	0x010a
        /*03ca*/ 	.byte	0x3f
	.zero		1


	//   ....[48]....
        /*03cc*/ 	.word	0x00007e30
        /*03d0*/ 	.word	0x00000003
        /*03d4*/ 	.word	0x00000008
        /*03d8*/ 	.short	0x010a
        /*03da*/ 	.byte	0x3f
	.zero		1


	//   ....[49]....
        /*03dc*/ 	.word	0x00007f00
        /*03e0*/ 	.word	0x0000000e
        /*03e4*/ 	.word	0x00000048
        /*03e8*/ 	.short	0x010a
        /*03ea*/ 	.byte	0x3f
	.zero		1


	//   ....[50]....
        /*03ec*/ 	.word	0x00007fd0
        /*03f0*/ 	.word	0x00000007
        /*03f4*/ 	.word	0x00000000
        /*03f8*/ 	.short	0x010a
        /*03fa*/ 	.byte	0x3f
	.zero		1


	//   ....[51]....
        /*03fc*/ 	.word	0x00008020
        /*0400*/ 	.word	0x00000006
        /*0404*/ 	.word	0x00000000
        /*0408*/ 	.short	0x010a
        /*040a*/ 	.byte	0x3f
	.zero		1


	//   ....[52]....
        /*040c*/ 	.word	0x00008070
        /*0410*/ 	.word	0x00000007
        /*0414*/ 	.word	0x00000000
        /*0418*/ 	.short	0x010a
        /*041a*/ 	.byte	0x3f
	.zero		1


	//   ....[53]....
        /*041c*/ 	.word	0x000080c0
        /*0420*/ 	.word	0x00000006
        /*0424*/ 	.word	0x00000000
        /*0428*/ 	.short	0x010a
        /*042a*/ 	.byte	0x3f
	.zero		1


	//   ....[54]....
        /*042c*/ 	.word	0x00008110
        /*0430*/ 	.word	0x00000007
        /*0434*/ 	.word	0x00000000
        /*0438*/ 	.short	0x010a
        /*043a*/ 	.byte	0x3f
	.zero		1


	//   ....[55]....
        /*043c*/ 	.word	0x00008160
        /*0440*/ 	.word	0x00000006
        /*0444*/ 	.word	0x00000000
        /*0448*/ 	.short	0x010a
        /*044a*/ 	.byte	0x3f
	.zero		1


	//   ....[56]....
        /*044c*/ 	.word	0x000081b0
        /*0450*/ 	.word	0x00000007
        /*0454*/ 	.word	0x00000000
        /*0458*/ 	.short	0x010a
        /*045a*/ 	.byte	0x3f
	.zero		1


	//   ....[57]....
        /*045c*/ 	.word	0x00008200
        /*0460*/ 	.word	0x00000006
        /*0464*/ 	.word	0x00000000
        /*0468*/ 	.short	0x010a
        /*046a*/ 	.byte	0x3f
	.zero		1


	//----- nvinfo : EIATTR_NUM_MBARRIERS
	.align		4
.L_37:
        /*046c*/ 	.byte	0x03, 0x38
        /*046e*/ 	.short	0x0018


	//----- nvinfo : EIATTR_EXIT_INSTR_OFFSETS
	.align		4
        /*0470*/ 	.byte	0x04, 0x1c
        /*0472*/ 	.short	(.L_39 - .L_38)


	//   ....[0]....
.L_38:
        /*0474*/ 	.word	0x00001450


	//   ....[1]....
        /*0478*/ 	.word	0x000014b0


	//   ....[2]....
        /*047c*/ 	.word	0x00006a20


	//   ....[3]....
        /*0480*/ 	.word	0x00006a50


	//   ....[4]....
        /*0484*/ 	.word	0x00007d00


	//----- nvinfo : EIATTR_MAX_THREADS
	.align		4
.L_39:
        /*0488*/ 	.byte	0x04, 0x05
        /*048a*/ 	.short	(.L_41 - .L_40)
.L_40:
        /*048c*/ 	.word	0x00000180
        /*0490*/ 	.word	0x00000001
        /*0494*/ 	.word	0x00000001


	//----- nvinfo : EIATTR_CRS_STACK_SIZE
	.align		4
.L_41:
        /*0498*/ 	.byte	0x04, 0x1e
        /*049a*/ 	.short	(.L_43 - .L_42)
.L_42:
        /*049c*/ 	.word	0x00000000


	//----- nvinfo : EIATTR_CBANK_PARAM_SIZE
	.align		4
.L_43:
        /*04a0*/ 	.byte	0x03, 0x19
        /*04a2*/ 	.short	0x0470


	//----- nvinfo : EIATTR_PARAM_CBANK
	.align		4
        /*04a4*/ 	.byte	0x04, 0x0a
        /*04a6*/ 	.short	(.L_45 - .L_44)
	.align		4
.L_44:
        /*04a8*/ 	.word	index@(.nv.constant0._ZN7cutlass13device_kernelINS_4gemm6kernel13GemmUniversalIN4cute5tupleIJiiiiEEENS1_10collective13CollectiveMmaINS1_34MainloopSm90TmaGmmaWarpSpecializedILi9ENS5_IJNS4_1CILi1EEENSA_ILi2EEESB_EEENS1_32KernelTmaWarpSpecializedPingpongEEENS5_IJNSA_ILi64EEENSA_ILi128EEENSA_ILi32EEEEEENS_10tfloat32_tENS5_IJlSB_lEEESK_SL_NS4_8TiledMMAINS4_8MMA_AtomIJNS4_4SM904GMMA30MMA_64x128x8_F32TF32TF32_SS_TNILNSP_7ScaleInE1ELSR_1EEEEEENS4_6LayoutINS5_IJSB_SB_SB_EEENS5_IJNSA_ILi0EEESW_SW_EEEEENS5_IJNS4_10UnderscoreESZ_SZ_EEEEENS4_23SM90_TMA_LOAD_MULTICASTENS4_14ComposedLayoutINS4_7SwizzleILi3ELi4ELi3EEENS4_18smem_ptr_flag_bitsILi32EEENSU_INS5_IJNSA_ILi8EEESI_EEENS5_IJSI_SB_EEEEEEEvNS4_8identityENS4_13SM90_TMA_LOADES1C_vS1D_EENS_8epilogue10collective6detail29Sm90TmaWarpSpecializedAdapterINS1H_15DefaultEpilogueISK_SL_SL_NS1G_6thread17LinearCombinationISK_Li1EffLNS1L_9ScaleType4KindE0ELNS_15FloatRoundStyleE2ESK_EENS1_15EpilogueDefaultEEEEEvvEEEEvNT_6ParamsE)
        /*04ac*/ 	.short	0x0210
        /*04ae*/ 	.short	0x0470


	//----- nvinfo : EIATTR_SW_WAR
	.align		4
.L_45:
        /*04b0*/ 	.byte	0x04, 0x36
        /*04b2*/ 	.short	(.L_47 - .L_46)
.L_46:
        /*04b4*/ 	.word	0x00000008
.L_47:


//--------------------- .nv.callgraph             --------------------------
	.section	.nv.callgraph,"",@"SHT_CUDA_CALLGRAPH"
	.align	4
	.sectionentsize	8
	.align		4
        /*0000*/ 	.word	0x00000000
	.align		4
        /*0004*/ 	.word	0xffffffff
	.align		4
        /*0008*/ 	.word	index@(_ZN7cutlass13device_kernelINS_4gemm6kernel13GemmUniversalIN4cute5tupleIJiiiiEEENS1_10collective13CollectiveMmaINS1_34MainloopSm90TmaGmmaWarpSpecializedILi9ENS5_IJNS4_1CILi1EEENSA_ILi2EEESB_EEENS1_32KernelTmaWarpSpecializedPingpongEEENS5_IJNSA_ILi64EEENSA_ILi128EEENSA_ILi32EEEEEENS_10tfloat32_tENS5_IJlSB_lEEESK_SL_NS4_8TiledMMAINS4_8MMA_AtomIJNS4_4SM904GMMA30MMA_64x128x8_F32TF32TF32_SS_TNILNSP_7ScaleInE1ELSR_1EEEEEENS4_6LayoutINS5_IJSB_SB_SB_EEENS5_IJNSA_ILi0EEESW_SW_EEEEENS5_IJNS4_10UnderscoreESZ_SZ_EEEEENS4_23SM90_TMA_LOAD_MULTICASTENS4_14ComposedLayoutINS4_7SwizzleILi3ELi4ELi3EEENS4_18smem_ptr_flag_bitsILi32EEENSU_INS5_IJNSA_ILi8EEESI_EEENS5_IJSI_SB_EEEEEEEvNS4_8identityENS4_13SM90_TMA_LOADES1C_vS1D_EENS_8epilogue10collective6detail29Sm90TmaWarpSpecializedAdapterINS1H_15DefaultEpilogueISK_SL_SL_NS1G_6thread17LinearCombinationISK_Li1EffLNS1L_9ScaleType4KindE0ELNS_15FloatRoundStyleE2ESK_EENS1_15EpilogueDefaultEEEEEvvEEEEvNT_6ParamsE)
	.align		4
        /*000c*/ 	.word	index@(__assertfail)
	.align		4
        /*0010*/ 	.word	0x00000000
	.align		4
        /*0014*/ 	.word	0xfffffffe
	.align		4
        /*0018*/ 	.word	0x00000000
	.align		4
        /*001c*/ 	.word	0xfffffffd
	.align		4
        /*0020*/ 	.word	0x00000000
	.align		4
        /*0024*/ 	.word	0xfffffffc


//--------------------- .nv.constant4             --------------------------
	.section	.nv.constant4,"a",@progbits
	.align	8
	.align		8
.nv.constant4:
        /*0000*/ 	.dword	__assertfail
	.align		8
        /*0008*/ 	.dword	__unnamed_1
	.align		8
        /*0010*/ 	.dword	_ZN40_INTERNAL_f29263c5_4_k_cu_1245fb15_266534cuda3std3__45__cpo5beginE
	.align		8
        /*0018*/ 	.dword	_ZN40_INTERNAL_f29263c5_4_k_cu_1245fb15_266534cuda3std3__45__cpo3endE
	.align		8
        /*0020*/ 	.dword	_ZN40_INTERNAL_f29263c5_4_k_cu_1245fb15_266534cuda3std3__45__cpo6cbeginE
	.align		8
        /*0028*/ 	.dword	_ZN40_INTERNAL_f29263c5_4_k_cu_1245fb15_266534cuda3std3__45__cpo4cendE
	.align		8
        /*0030*/ 	.dword	_ZN40_INTERNAL_f29263c5_4_k_cu_1245fb15_266534cuda3std3__442_GLOBAL__N__f29263c5_4_k_cu_1245fb15_266536ignoreE
	.align		8
        /*0038*/ 	.dword	_ZN40_INTERNAL_f29263c5_4_k_cu_1245fb15_266534cuda3std3__419piecewise_constructE
	.align		8
        /*0040*/ 	.dword	_ZN40_INTERNAL_f29263c5_4_k_cu_1245fb15_266534cuda3std3__48in_placeE
	.align		8
        /*0048*/ 	.dword	_ZN40_INTERNAL_f29263c5_4_k_cu_1245fb15_266534cuda3std6ranges3__45__cpo4swapE
	.align		8
        /*0050*/ 	.dword	_ZN40_INTERNAL_f29263c5_4_k_cu_1245fb15_266534cuda3std6ranges3__45__cpo9iter_moveE
	.align		8
        /*0058*/ 	.dword	_ZN40_INTERNAL_f29263c5_4_k_cu_1245fb15_266534cute7productE
	.align		8
        /*0060*/ 	.dword	_ZN40_INTERNAL_f29263c5_4_k_cu_1245fb15_266534cute1_E
	.align		8
        /*0068*/ 	.dword	$str$22
	.align		8
        /*0070*/ 	.dword	$str$23


//--------------------- .text._ZN7cutlass13device_kernelINS_4gemm6kernel13GemmUniversalIN4cute5tupleIJiiiiEEENS1_10collective13CollectiveMmaINS1_34MainloopSm90TmaGmmaWarpSpecializedILi9ENS5_IJNS4_1CILi1EEENSA_ILi2EEESB_EEENS1_32KernelTmaWarpSpecializedPingpongEEENS5_IJNSA_ILi64EEENSA_ILi128EEENSA_ILi32EEEEEENS_10tfloat32_tENS5_IJlSB_lEEESK_SL_NS4_8TiledMMAINS4_8MMA_AtomIJNS4_4SM904GMMA30MMA_64x128x8_F32TF32TF32_SS_TNILNSP_7ScaleInE1ELSR_1EEEEEENS4_6LayoutINS5_IJSB_SB_SB_EEENS5_IJNSA_ILi0EEESW_SW_EEEEENS5_IJNS4_10UnderscoreESZ_SZ_EEEEENS4_23SM90_TMA_LOAD_MULTICASTENS4_14ComposedLayoutINS4_7SwizzleILi3ELi4ELi3EEENS4_18smem_ptr_flag_bitsILi32EEENSU_INS5_IJNSA_ILi8EEESI_EEENS5_IJSI_SB_EEEEEEEvNS4_8identityENS4_13SM90_TMA_LOADES1C_vS1D_EENS_8epilogue10collective6detail29Sm90TmaWarpSpecializedAdapterINS1H_15DefaultEpilogueISK_SL_SL_NS1G_6thread17LinearCombinationISK_Li1EffLNS1L_9ScaleType4KindE0ELNS_15FloatRoundStyleE2ESK_EENS1_15EpilogueDefaultEEEEEvvEEEEvNT_6ParamsE --------------------------
	.section	.text._ZN7cutlass13device_kernelINS_4gemm6kernel13GemmUniversalIN4cute5tupleIJiiiiEEENS1_10collective13CollectiveMmaINS1_34MainloopSm90TmaGmmaWarpSpecializedILi9ENS5_IJNS4_1CILi1EEENSA_ILi2EEESB_EEENS1_32KernelTmaWarpSpecializedPingpongEEENS5_IJNSA_ILi64EEENSA_ILi128EEENSA_ILi32EEEEEENS_10tfloat32_tENS5_IJlSB_lEEESK_SL_NS4_8TiledMMAINS4_8MMA_AtomIJNS4_4SM904GMMA30MMA_64x128x8_F32TF32TF32_SS_TNILNSP_7ScaleInE1ELSR_1EEEEEENS4_6LayoutINS5_IJSB_SB_SB_EEENS5_IJNSA_ILi0EEESW_SW_EEEEENS5_IJNS4_10UnderscoreESZ_SZ_EEEEENS4_23SM90_TMA_LOAD_MULTICASTENS4_14ComposedLayoutINS4_7SwizzleILi3ELi4ELi3EEENS4_18smem_ptr_flag_bitsILi32EEENSU_INS5_IJNSA_ILi8EEESI_EEENS5_IJSI_SB_EEEEEEEvNS4_8identityENS4_13SM90_TMA_LOADES1C_vS1D_EENS_8epilogue10collective6detail29Sm90TmaWarpSpecializedAdapterINS1H_15DefaultEpilogueISK_SL_SL_NS1G_6thread17LinearCombinationISK_Li1EffLNS1L_9ScaleType4KindE0ELNS_15FloatRoundStyleE2ESK_EENS1_15EpilogueDefaultEEEEEvvEEEEvNT_6ParamsE,"ax",@progbits
	.align	128
.text._ZN7cutlass13device_kernelINS_4gemm6kernel13GemmUniversalIN4cute5tupleIJiiiiEEENS1_10collective13CollectiveMmaINS1_34MainloopSm90TmaGmmaWarpSpecializedILi9ENS5_IJNS4_1CILi1EEENSA_ILi2EEESB_EEENS1_32KernelTmaWarpSpecializedPingpongEEENS5_IJNSA_ILi64EEENSA_ILi128EEENSA_ILi32EEEEEENS_10tfloat32_tENS5_IJlSB_lEEESK_SL_NS4_8TiledMMAINS4_8MMA_AtomIJNS4_4SM904GMMA30MMA_64x128x8_F32TF32TF32_SS_TNILNSP_7ScaleInE1ELSR_1EEEEEENS4_6LayoutINS5_IJSB_SB_SB_EEENS5_IJNSA_ILi0EEESW_SW_EEEEENS5_IJNS4_10UnderscoreESZ_SZ_EEEEENS4_23SM90_TMA_LOAD_MULTICASTENS4_14ComposedLayoutINS4_7SwizzleILi3ELi4ELi3EEENS4_18smem_ptr_flag_bitsILi32EEENSU_INS5_IJNSA_ILi8EEESI_EEENS5_IJSI_SB_EEEEEEEvNS4_8identityENS4_13SM90_TMA_LOADES1C_vS1D_EENS_8epilogue10collective6detail29Sm90TmaWarpSpecializedAdapterINS1H_15DefaultEpilogueISK_SL_SL_NS1G_6thread17LinearCombinationISK_Li1EffLNS1L_9ScaleType4KindE0ELNS_15FloatRoundStyleE2ESK_EENS1_15EpilogueDefaultEEEEEvvEEEEvNT_6ParamsE:
        .type           _ZN7cutlass13device_kernelINS_4gemm6kernel13GemmUniversalIN4cute5tupleIJiiiiEEENS1_10collective13CollectiveMmaINS1_34MainloopSm90TmaGmmaWarpSpecializedILi9ENS5_IJNS4_1CILi1EEENSA_ILi2EEESB_EEENS1_32KernelTmaWarpSpecializedPingpongEEENS5_IJNSA_ILi64EEENSA_ILi128EEENSA_ILi32EEEEEENS_10tfloat32_tENS5_IJlSB_lEEESK_SL_NS4_8TiledMMAINS4_8MMA_AtomIJNS4_4SM904GMMA30MMA_64x128x8_F32TF32TF32_SS_TNILNSP_7ScaleInE1ELSR_1EEEEEENS4_6LayoutINS5_IJSB_SB_SB_EEENS5_IJNSA_ILi0EEESW_SW_EEEEENS5_IJNS4_10UnderscoreESZ_SZ_EEEEENS4_23SM90_TMA_LOAD_MULTICASTENS4_14ComposedLayoutINS4_7SwizzleILi3ELi4ELi3EEENS4_18smem_ptr_flag_bitsILi32EEENSU_INS5_IJNSA_ILi8EEESI_EEENS5_IJSI_SB_EEEEEEEvNS4_8identityENS4_13SM90_TMA_LOADES1C_vS1D_EENS_8epilogue10collective6detail29Sm90TmaWarpSpecializedAdapterINS1H_15DefaultEpilogueISK_SL_SL_NS1G_6thread17LinearCombinationISK_Li1EffLNS1L_9ScaleType4KindE0ELNS_15FloatRoundStyleE2ESK_EENS1_15EpilogueDefaultEEEEEvvEEEEvNT_6ParamsE,@function
        .size           _ZN7cutlass13device_kernelINS_4gemm6kernel13GemmUniversalIN4cute5tupleIJiiiiEEENS1_10collective13CollectiveMmaINS1_34MainloopSm90TmaGmmaWarpSpecializedILi9ENS5_IJNS4_1CILi1EEENSA_ILi2EEESB_EEENS1_32KernelTmaWarpSpecializedPingpongEEENS5_IJNSA_ILi64EEENSA_ILi128EEENSA_ILi32EEEEEENS_10tfloat32_tENS5_IJlSB_lEEESK_SL_NS4_8TiledMMAINS4_8MMA_AtomIJNS4_4SM904GMMA30MMA_64x128x8_F32TF32TF32_SS_TNILNSP_7ScaleInE1ELSR_1EEEEEENS4_6LayoutINS5_IJSB_SB_SB_EEENS5_IJNSA_ILi0EEESW_SW_EEEEENS5_IJNS4_10UnderscoreESZ_SZ_EEEEENS4_23SM90_TMA_LOAD_MULTICASTENS4_14ComposedLayoutINS4_7SwizzleILi3ELi4ELi3EEENS4_18smem_ptr_flag_bitsILi32EEENSU_INS5_IJNSA_ILi8EEESI_EEENS5_IJSI_SB_EEEEEEEvNS4_8identityENS4_13SM90_TMA_LOADES1C_vS1D_EENS_8epilogue10collective6detail29Sm90TmaWarpSpecializedAdapterINS1H_15DefaultEpilogueISK_SL_SL_NS1G_6thread17LinearCombinationISK_Li1EffLNS1L_9ScaleType4KindE0ELNS_15FloatRoundStyleE2ESK_EENS1_15EpilogueDefaultEEEEEvvEEEEvNT_6ParamsE,(.L_x_212 - _ZN7cutlass13device_kernelINS_4gemm6kernel13GemmUniversalIN4cute5tupleIJiiiiEEENS1_10collective13CollectiveMmaINS1_34MainloopSm90TmaGmmaWarpSpecializedILi9ENS5_IJNS4_1CILi1EEENSA_ILi2EEESB_EEENS1_32KernelTmaWarpSpecializedPingpongEEENS5_IJNSA_ILi64EEENSA_ILi128EEENSA_ILi32EEEEEENS_10tfloat32_tENS5_IJlSB_lEEESK_SL_NS4_8TiledMMAINS4_8MMA_AtomIJNS4_4SM904GMMA30MMA_64x128x8_F32TF32TF32_SS_TNILNSP_7ScaleInE1ELSR_1EEEEEENS4_6LayoutINS5_IJSB_SB_SB_EEENS5_IJNSA_ILi0EEESW_SW_EEEEENS5_IJNS4_10UnderscoreESZ_SZ_EEEEENS4_23SM90_TMA_LOAD_MULTICASTENS4_14ComposedLayoutINS4_7SwizzleILi3ELi4ELi3EEENS4_18smem_ptr_flag_bitsILi32EEENSU_INS5_IJNSA_ILi8EEESI_EEENS5_IJSI_SB_EEEEEEEvNS4_8identityENS4_13SM90_TMA_LOADES1C_vS1D_EENS_8epilogue10collective6detail29Sm90TmaWarpSpecializedAdapterINS1H_15DefaultEpilogueISK_SL_SL_NS1G_6thread17LinearCombinationISK_Li1EffLNS1L_9ScaleType4KindE0ELNS_15FloatRoundStyleE2ESK_EENS1_15EpilogueDefaultEEEEEvvEEEEvNT_6ParamsE)
        .other          _ZN7cutlass13device_kernelINS_4gemm6kernel13GemmUniversalIN4cute5tupleIJiiiiEEENS1_10collective13CollectiveMmaINS1_34MainloopSm90TmaGmmaWarpSpecializedILi9ENS5_IJNS4_1CILi1EEENSA_ILi2EEESB_EEENS1_32KernelTmaWarpSpecializedPingpongEEENS5_IJNSA_ILi64EEENSA_ILi128EEENSA_ILi32EEEEEENS_10tfloat32_tENS5_IJlSB_lEEESK_SL_NS4_8TiledMMAINS4_8MMA_AtomIJNS4_4SM904GMMA30MMA_64x128x8_F32TF32TF32_SS_TNILNSP_7ScaleInE1ELSR_1EEEEEENS4_6LayoutINS5_IJSB_SB_SB_EEENS5_IJNSA_ILi0EEESW_SW_EEEEENS5_IJNS4_10UnderscoreESZ_SZ_EEEEENS4_23SM90_TMA_LOAD_MULTICASTENS4_14ComposedLayoutINS4_7SwizzleILi3ELi4ELi3EEENS4_18smem_ptr_flag_bitsILi32EEENSU_INS5_IJNSA_ILi8EEESI_EEENS5_IJSI_SB_EEEEEEEvNS4_8identityENS4_13SM90_TMA_LOADES1C_vS1D_EENS_8epilogue10collective6detail29Sm90TmaWarpSpecializedAdapterINS1H_15DefaultEpilogueISK_SL_SL_NS1G_6thread17LinearCombinationISK_Li1EffLNS1L_9ScaleType4KindE0ELNS_15FloatRoundStyleE2ESK_EENS1_15EpilogueDefaultEEEEEvvEEEEvNT_6ParamsE,@"STO_CUDA_ENTRY STV_DEFAULT"
_ZN7cutlass13device_kernelINS_4gemm6kernel13GemmUniversalIN4cute5tupleIJiiiiEEENS1_10collective13CollectiveMmaINS1_34MainloopSm90TmaGmmaWarpSpecializedILi9ENS5_IJNS4_1CILi1EEENSA_ILi2EEESB_EEENS1_32KernelTmaWarpSpecializedPingpongEEENS5_IJNSA_ILi64EEENSA_ILi128EEENSA_ILi32EEEEEENS_10tfloat32_tENS5_IJlSB_lEEESK_SL_NS4_8TiledMMAINS4_8MMA_AtomIJNS4_4SM904GMMA30MMA_64x128x8_F32TF32TF32_SS_TNILNSP_7ScaleInE1ELSR_1EEEEEENS4_6LayoutINS5_IJSB_SB_SB_EEENS5_IJNSA_ILi0EEESW_SW_EEEEENS5_IJNS4_10UnderscoreESZ_SZ_EEEEENS4_23SM90_TMA_LOAD_MULTICASTENS4_14ComposedLayoutINS4_7SwizzleILi3ELi4ELi3EEENS4_18smem_ptr_flag_bitsILi32EEENSU_INS5_IJNSA_ILi8EEESI_EEENS5_IJSI_SB_EEEEEEEvNS4_8identityENS4_13SM90_TMA_LOADES1C_vS1D_EENS_8epilogue10collective6detail29Sm90TmaWarpSpecializedAdapterINS1H_15DefaultEpilogueISK_SL_SL_NS1G_6thread17LinearCombinationISK_Li1EffLNS1L_9ScaleType4KindE0ELNS_15FloatRoundStyleE2ESK_EENS1_15EpilogueDefaultEEEEEvvEEEEvNT_6ParamsE:
[----:B------:R-:W0:Y:S02]  /*0000*/  LDC R1, c[0x0][0x28] ;  /* 0x00000a00ff017b82 */ /* 0x000e240000000800 */
[----:B0-----:R-:W-:Y:S01]  /*0010*/  VIADD R1, R1, 0xfffffff8 ;  /* 0xfffffff801017836 */ /* 0x001fe20000000000 */
[----:B------:R-:W0:Y:S01]  /*0020*/  S2R R4, SR_TID.X ;  /* 0x0000000000047919 */ /* 0x000e220000002100 */
[----:B------:R-:W-:Y:S01]  /*0030*/  ELECT P0, URZ, PT ;  /* 0x00000000003f782f */ /* 0x000fe20003800000 */
[----:B------:R-:W-:Y:S01]  /*0040*/  BSSY B0, `(.L_x_0) ;  /* 0x000000f000007945 */ /* 0x000fe20003800000 */
[--C-:B0-----:R-:W-:Y:S02]  /*0050*/  SHF.R.U32.HI R0, RZ, 0x5, R4.reuse ;  /* 0x00000005ff007819 */ /* 0x101fe40000011604 */
[----:B------:R-:W-:-:S03]  /*0060*/  SHF.R.U32.HI R7, RZ, 0x7, R4 ;  /* 0x00000007ff077819 */ /* 0x000fc60000011604 */
[----:B------:R-:W0:Y:S04]  /*0070*/  SHFL.IDX PT, R2, R0, RZ, 0x1f ;  /* 0x00001fff00027589 */ /* 0x000e2800000e0000 */
[----:B------:R1:W2:Y:S01]  /*0080*/  SHFL.IDX PT, R8, R7, RZ, 0x1f ;  /* 0x00001fff07087589 */ /* 0x0002a200000e0000 */
[----:B0-----:R-:W-:-:S13]  /*0090*/  ISETP.NE.OR P0, PT, R2, RZ, !P0 ;  /* 0x000000ff0200720c */ /* 0x001fda0004705670 */
[----:B-12---:R-:W-:Y:S05]  /*00a0*/  @P0 BRA `(.L_x_1) ;  /* 0x0000000000200947 */ /* 0x006fea0003800000 */
[----:B------:R-:W-:Y:S02]  /*00b0*/  ULDC.64 UR4, c[0x0][0x198] ;  /* 0x0000660000047ab9 */ /* 0x000fe40000000a00 */
[----:B------:R-:W-:Y:S02]  /*00c0*/  UIADD3 UR6, UP0, UR4, 0xf0, URZ ;  /* 0x000000f004067890 */ /* 0x000fe4000ff1e03f */
[----:B------:R-:W-:Y:S02]  /*00d0*/  UIADD3 UR4, UP1, UR4, 0x1f0, URZ ;  /* 0x000001f004047890 */ /* 0x000fe4000ff3e03f */
[----:B------:R-:W-:Y:S02]  /*00e0*/  UIADD3.X UR7, URZ, UR5, URZ, UP0, !UPT ;  /* 0x000000053f077290 */ /* 0x000fe400087fe43f */
[----:B------:R-:W-:-:S07]  /*00f0*/  UIADD3.X UR5, URZ, UR5, URZ, UP1, !UPT ;  /* 0x000000053f057290 */ /* 0x000fce0008ffe43f */
[----:B------:R0:W-:Y:S02]  /*0100*/  UTMACCTL.PF [UR6] ;  /* 0x00000000060079b9 */ /* 0x0001e40008040000 */
[----:B------:R0:W-:Y:S02]  /*0110*/  UTMACCTL.PF [UR4] ;  /* 0x00000000040079b9 */ /* 0x0001e40008040000 */
[----:B0-----:R-:W-:Y:S01]  /*0120*/  NOP ;  /* 0x0000000000007918 */ /* 0x001fe20000000000 */
.L_x_1:
[----:B------:R-:W-:Y:S05]  /*0130*/  BSYNC B0 ;  /* 0x0000000000007941 */ /* 0x000fea0003800000 */
.L_x_0:
[----:B------:R-:W0:Y:S01]  /*0140*/  SHFL.IDX PT, R9, R0, RZ, 0x1f ;  /* 0x00001fff00097589 */ /* 0x000e2200000e0000 */
[----:B------:R-:W-:Y:S02]  /*0150*/  SHF.R.S32.HI R3, RZ, 0x1f, R4 ;  /* 0x0000001fff037819 */ /* 0x000fe40000011404 */
[----:B0-----:R-:W-:-:S13]  /*0160*/  ISETP.NE.AND P0, PT, R9, RZ, PT ;  /* 0x000000ff0900720c */ /* 0x001fda0003f05270 */
[----:B------:R-:W-:Y:S05]  /*0170*/  @P0 BRA `(.L_x_2) ;  /* 0x00000000008c0947 */ /* 0x000fea0003800000 */
[----:B------:R-:W-:Y:S01]  /*0180*/  ELECT P0, URZ, PT ;  /* 0x00000000003f782f */ /* 0x000fe20003800000 */
[----:B------:R-:W-:-:S12]  /*0190*/  BSSY B0, `(.L_x_2) ;  /* 0x0000021000007945 */ /* 0x000fd80003800000 */
[----:B------:R-:W-:Y:S05]  /*01a0*/  @!P0 BRA `(.L_x_3) ;  /* 0x00000000007c8947 */ /* 0x000fea0003800000 */
[----:B------:R-:W0:Y:S01]  /*01b0*/  S2UR UR8, SR_CgaCtaId ;  /* 0x00000000000879c3 */ /* 0x000e220000008800 */
[----:B------:R-:W-:Y:S01]  /*01c0*/  UMOV UR4, 0x400 ;  /* 0x0000040000047882 */ /* 0x000fe20000000000 */
[----:B------:R-:W-:Y:S01]  /*01d0*/  UMOV UR5, 0x1 ;  /* 0x0000000100057882 */ /* 0x000fe20000000000 */
[----:B------:R-:W-:Y:S02]  /*01e0*/  UMOV UR6, 0x2 ;  /* 0x0000000200067882 */ /* 0x000fe40000000000 */
[----:B------:R-:W-:-:S04]  /*01f0*/  UIADD3 UR6, -UR6, 0x100000, URZ ;  /* 0x0010000006067890 */ /* 0x000fc8000fffe13f */
[----:B------:R-:W-:Y:S02]  /*0200*/  USHF.L.U32 UR7, UR6, 0xb, URZ ;  /* 0x0000000b06077899 */ /* 0x000fe4000800063f */
[----:B------:R-:W-:Y:S02]  /*0210*/  USHF.L.U32 UR6, UR6, 0x1, URZ ;  /* 0x0000000106067899 */ /* 0x000fe4000800063f */
[----:B0-----:R-:W-:Y:S02]  /*0220*/  ULEA UR8, UR8, UR4, 0x18 ;  /* 0x0000000408087291 */ /* 0x001fe4000f8ec03f */
[----:B------:R-:W-:-:S04]  /*0230*/  UIADD3 UR4, -UR5, 0x100000, URZ ;  /* 0x0010000005047890 */ /* 0x000fc8000fffe13f */
[----:B------:R-:W-:Y:S02]  /*0240*/  USHF.L.U32 UR5, UR4, 0xb, URZ ;  /* 0x0000000b04057899 */ /* 0x000fe4000800063f */
[----:B------:R-:W-:Y:S01]  /*0250*/  USHF.L.U32 UR4, UR4, 0x1, URZ ;  /* 0x0000000104047899 */ /* 0x000fe2000800063f */
[----:B------:R-:W0:Y:S11]  /*0260*/  FENCE.VIEW.ASYNC.S ;  /* 0x00000000000073c6 */ /* 0x000e360000000000 */
[----:B0-----:R0:W1:Y:S01]  /*0270*/  SYNCS.EXCH.64 URZ, [UR8], UR4 ;  /* 0x00000004083f75b2 */ /* 0x0010620008000100 */
[----:B------:R0:W2:Y:S01]  /*0280*/  SYNCS.EXCH.64 URZ, [UR8+0x48], UR6 ;  /* 0x00004806083f75b2 */ /* 0x0000a20008000100 */
[----:B------:R0:W3:Y:S01]  /*0290*/  SYNCS.EXCH.64 URZ, [UR8+0x8], UR4 ;  /* 0x00000804083f75b2 */ /* 0x0000e20008000100 */
[----:B------:R0:W4:Y:S01]  /*02a0*/  SYNCS.EXCH.64 URZ, [UR8+0x50], UR6 ;  /* 0x00005006083f75b2 */ /* 0x0001220008000100 */
[----:B------:R0:W0:Y:S01]  /*02b0*/  SYNCS.EXCH.64 URZ, [UR8+0x10], UR4 ;  /* 0x00001004083f75b2 */ /* 0x0000220008000100 */
        /* <DEDUP_REMOVED lines=13> */
[----:B------:R-:W-:Y:S01]  /*0390*/  NOP ;  /* 0x0000000000007918 */ /* 0x000fe20000000000 */
.L_x_3:
[----:B0-----:R-:W-:Y:S05]  /*03a0*/  BSYNC B0 ;  /* 0x0000000000007941 */ /* 0x001fea0003800000 */
.L_x_2:
[----:B------:R-:W0:Y:S01]  /*03b0*/  SHFL.IDX PT, R12, R0, RZ, 0x1f ;  /* 0x00001fff000c7589 */ /* 0x000e2200000e0000 */
[----:B------:R-:W-:Y:S01]  /*03c0*/  LEA.HI R3, R3, R4, RZ, 0x7 ;  /* 0x0000000403037211 */ /* 0x000fe200078f38ff */
[----:B------:R-:W5:Y:S01]  /*03d0*/  S2UR UR12, SR_CTAID.X ;  /* 0x00000000000c79c3 */ /* 0x000f620000002500 */
[----:B------:R-:W-:Y:S01]  /*03e0*/  ELECT P0, URZ, PT ;  /* 0x00000000003f782f */ /* 0x000fe20003800000 */
[----:B------:R1:W2:Y:S01]  /*03f0*/  SHFL.IDX PT, R11, R0, RZ, 0x1f ;  /* 0x00001fff000b7589 */ /* 0x0002a200000e0000 */
[----:B------:R-:W-:Y:S02]  /*0400*/  LOP3.LUT R3, R3, 0xffffff80, RZ, 0xc0, !PT ;  /* 0xffffff8003037812 */ /* 0x000fe400078ec0ff */
[----:B------:R-:W-:Y:S01]  /*0410*/  ELECT P1, URZ, PT ;  /* 0x00000000003f782f */ /* 0x000fe20003820000 */
[----:B------:R-:W-:Y:S01]  /*0420*/  NOP ;  /* 0x0000000000007918 */ /* 0x000fe20000000000 */
[----:B------:R-:W3:Y:S01]  /*0430*/  S2R R6, SR_CTAID.Y ;  /* 0x0000000000067919 */ /* 0x000ee20000002600 */
[----:B------:R-:W-:Y:S01]  /*0440*/  ULDC UR4, c[0x0][0x150] ;  /* 0x0000540000047ab9 */ /* 0x000fe20000000800 */
[----:B------:R-:W-:Y:S01]  /*0450*/  IMAD.IADD R5, R4, 0x1, -R3 ;  /* 0x0000000104057824 */ /* 0x000fe200078e0a03 */
[----:B------:R-:W4:Y:S01]  /*0460*/  LDC R25, c[0x0][0x148] ;  /* 0x00005200ff197b82 */ /* 0x000f220000000800 */
[----:B-1----:R-:W-:Y:S01]  /*0470*/  SHF.R.S32.HI R0, RZ, 0x1f, R9 ;  /* 0x0000001fff007819 */ /* 0x002fe20000011409 */
[----:B------:R-:W1:Y:S01]  /*0480*/  SHFL.IDX PT, R15, R7, RZ, 0x1f ;  /* 0x00001fff070f7589 */ /* 0x000e6200000e0000 */
[----:B------:R-:W-:Y:S01]  /*0490*/  UMOV UR11, 0x80 ;  /* 0x00000080000b7882 */ /* 0x000fe20000000000 */
[----:B------:R-:W-:Y:S01]  /*04a0*/  SHF.R.S32.HI R20, RZ, 0x1f, R5 ;  /* 0x0000001fff147819 */ /* 0x000fe20000011405 */
[----:B------:R-:W-:Y:S01]  /*04b0*/  NOP ;  /* 0x0000000000007918 */ /* 0x000fe20000000000 */
[----:B------:R-:W-:Y:S01]  /*04c0*/  LEA.HI R0, R0, R9, RZ, 0x2 ;  /* 0x0000000900007211 */ /* 0x000fe200078f10ff */
[----:B------:R-:W-:Y:S01]  /*04d0*/  VIADD R35, R8, 0xffffffff ;  /* 0xffffffff08237836 */ /* 0x000fe20000000000 */
[----:B------:R-:W-:Y:S01]  /*04e0*/  LEA.HI R3, R20, R5, RZ, 0x3 ;  /* 0x0000000514037211 */ /* 0x000fe200078f18ff */
[----:B------:R-:W1:Y:S01]  /*04f0*/  LDC R13, c[0x0][0x140] ;  /* 0x00005000ff0d7b82 */ /* 0x000e620000000800 */
[----:B------:R-:W-:-:S02]  /*0500*/  LOP3.LUT R0, R0, 0x3ffffffc, RZ, 0xc0, !PT ;  /* 0x3ffffffc00007812 */ /* 0x000fc400078ec0ff */
[--C-:B------:R-:W-:Y:S02]  /*0510*/  SHF.R.S32.HI R10, RZ, 0x3, R3.reuse ;  /* 0x00000003ff0a7819 */ /* 0x100fe40000011403 */
[----:B------:R-:W-:Y:S01]  /*0520*/  SHF.R.S32.HI R3, RZ, 0x1f, R3 ;  /* 0x0000001fff037819 */ /* 0x000fe20000011403 */
[----:B------:R-:W-:Y:S01]  /*0530*/  IMAD.IADD R0, R9, 0x1, -R0 ;  /* 0x0000000109007824 */ /* 0x000fe200078e0a00 */
[----:B0-----:R-:W-:Y:S02]  /*0540*/  ISETP.NE.OR P0, PT, R12, RZ, !P0 ;  /* 0x000000ff0c00720c */ /* 0x001fe40004705670 */
[----:B------:R-:W-:Y:S01]  /*0550*/  LEA.HI R3, R3, R10, RZ, 0x2 ;  /* 0x0000000a03037211 */ /* 0x000fe200078f10ff */
[----:B------:R-:W0:Y:S01]  /*0560*/  LDC R12, c[0x0][0x144] ;  /* 0x00005100ff0c7b82 */ /* 0x000e220000000800 */
[----:B--2---:R-:W-:Y:S02]  /*0570*/  ISETP.NE.OR P1, PT, R11, RZ, !P1 ;  /* 0x000000ff0b00720c */ /* 0x004fe40004f25670 */
[----:B------:R-:W-:-:S02]  /*0580*/  LOP3.LUT R11, R3, 0xfffffffc, RZ, 0xc0, !PT ;  /* 0xfffffffc030b7812 */ /* 0x000fc400078ec0ff */
[----:B------:R-:W-:Y:S02]  /*0590*/  SHF.R.S32.HI R3, RZ, 0x1f, R2 ;  /* 0x0000001fff037819 */ /* 0x000fe40000011402 */
[----:B------:R-:W-:Y:S01]  /*05a0*/  ISETP.GE.U32.AND P5, PT, R35, 0x2, PT ;  /* 0x000000022300780c */ /* 0x000fe20003fa6070 */
[----:B------:R-:W-:Y:S01]  /*05b0*/  IMAD.IADD R11, R10, 0x1, -R11 ;  /* 0x000000010a0b7824 */ /* 0x000fe200078e0a0b */
[----:B-----5:R-:W-:Y:S01]  /*05c0*/  I2FP.F32.U32 R10, UR12 ;  /* 0x0000000c000a7c45 */ /* 0x020fe20008201000 */
[----:B------:R-:W-:Y:S01]  /*05d0*/  VOTEU.ALL UP0, P0 ;  /* 0x00000000003f7886 */ /* 0x000fe20000000000 */
[----:B---3--:R-:W-:Y:S01]  /*05e0*/  I2FP.F32.U32 R9, R6 ;  /* 0x0000000600097245 */ /* 0x008fe20000201000 */
[----:B------:R-:W-:Y:S01]  /*05f0*/  IMAD R0, R0, 0x4, R11 ;  /* 0x0000000400007824 */ /* 0x000fe200078e020b */
[----:B------:R-:W-:Y:S01]  /*0600*/  LEA.HI R3, R3, R2, RZ, 0x2 ;  /* 0x0000000203037211 */ /* 0x000fe200078f10ff */
[----:B------:R-:W-:Y:S01]  /*0610*/  VOTEU.ALL UP1, P1 ;  /* 0x00000000003f7886 */ /* 0x000fe20000820000 */
[----:B------:R-:W-:Y:S01]  /*0620*/  FMUL R10, R10, UR4 ;  /* 0x000000040a0a7c20 */ /* 0x000fe20008400000 */
[----:B------:R-:W2:Y:S01]  /*0630*/  @!UP0 S2UR UR7, SR_CgaCtaId ;  /* 0x00000000000789c3 */ /* 0x000ea20000008800 */
[----:B------:R-:W-:Y:S01]  /*0640*/  ULDC UR4, c[0x0][0x154] ;  /* 0x0000550000047ab9 */ /* 0x000fe20000000800 */
[----:B------:R-:W-:Y:S01]  /*0650*/  LOP3.LUT R3, R3, 0xfffffffc, RZ, 0xc0, !PT ;  /* 0xfffffffc03037812 */ /* 0x000fe200078ec0ff */
[----:B------:R-:W-:Y:S01]  /*0660*/  FMUL R9, R9, UR4 ;  /* 0x0000000409097c20 */ /* 0x000fe20008400000 */
[----:B------:R-:W-:Y:S01]  /*0670*/  UMOV UR4, 0x20 ;  /* 0x0000002000047882 */ /* 0x000fe20000000000 */
[----:B------:R-:W3:Y:S01]  /*0680*/  F2I.U32.TRUNC.NTZ R10, R10 ;  /* 0x0000000a000a7305 */ /* 0x000ee2000020f000 */
[----:B------:R-:W-:Y:S01]  /*0690*/  @!UP0 UMOV UR6, 0x400 ;  /* 0x0000040000068882 */ /* 0x000fe20000000000 */
[----:B------:R-:W-:Y:S01]  /*06a0*/  IMAD.IADD R14, R2, 0x1, -R3 ;  /* 0x00000001020e7824 */ /* 0x000fe200078e0a03 */
[----:B------:R-:W5:Y:S01]  /*06b0*/  @!UP1 S2UR UR10, SR_CgaCtaId ;  /* 0x00000000000a99c3 */ /* 0x000f620000008800 */
[----:B------:R-:W-:Y:S01]  /*06c0*/  IMAD.SHL.U32 R3, R0, 0x4, RZ ;  /* 0x0000000400037824 */ /* 0x000fe200078e00ff */
[----:B------:R-:W-:-:S04]  /*06d0*/  @!UP0 UIADD3 UR4, -UR4, 0x100000, URZ ;  /* 0x0010000004048890 */ /* 0x000fc8000fffe13f */
[----:B------:R-:W-:Y:S02]  /*06e0*/  @!UP0 USHF.L.U32 UR5, UR4, 0xb, URZ ;  /* 0x0000000b04058899 */ /* 0x000fe4000800063f */
[----:B------:R-:W-:Y:S01]  /*06f0*/  @!UP0 USHF.L.U32 UR4, UR4, 0x1, URZ ;  /* 0x0000000104048899 */ /* 0x000fe2000800063f */
[----:B-1----:R-:W-:Y:S01]  /*0700*/  ISETP.EQ.U32.AND P3, PT, R13, 0x1, PT ;  /* 0x000000010d00780c */ /* 0x002fe20003f62070 */
[----:B------:R-:W-:Y:S01]  /*0710*/  @!UP1 UMOV UR9, 0x400 ;  /* 0x0000040000099882 */ /* 0x000fe20000000000 */
[----:B------:R-:W1:Y:S01]  /*0720*/  F2I.U32.TRUNC.NTZ R9, R9 ;  /* 0x0000000900097305 */ /* 0x000e62000020f000 */
[----:B------:R-:W-:Y:S01]  /*0730*/  LOP3.LUT R88, R0, 0xc, R3, 0x78, !PT ;  /* 0x0000000c00587812 */ /* 0x000fe200078e7803 */
[----:B------:R-:W-:Y:S01]  /*0740*/  VOTEU.ALL UP2, P1 ;  /* 0x00000000003f7886 */ /* 0x000fe20000840000 */
[----:B------:R-:W-:Y:S01]  /*0750*/  VOTEU.ALL UP3, P1 ;  /* 0x00000000003f7886 */ /* 0x000fe20000860000 */
[----:B------:R-:W-:Y:S01]  /*0760*/  VOTEU.ALL UP4, P1 ;  /* 0x00000000003f7886 */ /* 0x000fe20000880000 */
[----:B------:R-:W-:Y:S01]  /*0770*/  VOTEU.ALL UP5, P1 ;  /* 0x00000000003f7886 */ /* 0x000fe200008a0000 */
[----:B------:R-:W-:Y:S01]  /*0780*/  ISETP.NE.AND P1, PT, R14, 0x3, PT ;  /* 0x000000030e00780c */ /* 0x000fe20003f25270 */
[----:B---3--:R-:W-:Y:S01]  /*0790*/  IMAD.MOV R21, RZ, RZ, -R10 ;  /* 0x000000ffff157224 */ /* 0x008fe200078e0a0a */
[----:B------:R-:W-:-:S02]  /*07a0*/  R2UR UR43, R15 ;  /* 0x000000000f2b72ca */ /* 0x000fc400000e0000 */
[----:B------:R-:W-:Y:S01]  /*07b0*/  ISETP.EQ.OR P1, PT, R14, RZ, !P1 ;  /* 0x000000ff0e00720c */ /* 0x000fe20004f22670 */
[----:B--2---:R-:W-:Y:S01]  /*07c0*/  @!UP0 ULEA UR8, UR7, UR6, 0x18 ;  /* 0x0000000607088291 */ /* 0x004fe2000f8ec03f */
[----:B0-----:R-:W-:Y:S01]  /*07d0*/  IMAD R21, R12, R21, UR12 ;  /* 0x0000000c0c157e24 */ /* 0x001fe2000f8e0215 */
[----:B------:R-:W-:-:S04]  /*07e0*/  @!UP1 UIADD3 UR6, -UR11, 0x100000, URZ ;  /* 0x001000000b069890 */ /* 0x000fc8000fffe13f */
[----:B------:R-:W-:Y:S02]  /*07f0*/  @!UP1 USHF.L.U32 UR7, UR6, 0xb, URZ ;  /* 0x0000000b06079899 */ /* 0x000fe4000800063f */
[----:B------:R-:W-:Y:S01]  /*0800*/  @!UP1 USHF.L.U32 UR6, UR6, 0x1, URZ ;  /* 0x0000000106069899 */ /* 0x000fe2000800063f */
[C---:B------:R-:W-:Y:S01]  /*0810*/  ISETP.EQ.AND P1, PT, R8.reuse, RZ, P1 ;  /* 0x000000ff0800720c */ /* 0x040fe20000f22270 */
[----:B-1----:R-:W-:Y:S01]  /*0820*/  IMAD.MOV R24, RZ, RZ, -R9 ;  /* 0x000000ffff187224 */ /* 0x002fe200078e0a09 */
[----:B------:R-:W-:Y:S01]  /*0830*/  VOTEU.ALL UP0, P0 ;  /* 0x00000000003f7886 */ /* 0x000fe20000000000 */
[----:B------:R-:W-:Y:S01]  /*0840*/  ISETP.NE.AND P2, PT, R8, RZ, PT ;  /* 0x000000ff0800720c */ /* 0x000fe20003f45270 */
[----:B-----5:R-:W-:Y:S01]  /*0850*/  @!UP1 ULEA UR9, UR10, UR9, 0x18 ;  /* 0x000000090a099291 */ /* 0x020fe2000f8ec03f */
[----:B----4-:R-:W-:Y:S01]  /*0860*/  IMAD R3, R25, R24, R6 ;  /* 0x0000001819037224 */ /* 0x010fe200078e0206 */
[----:B------:R-:W-:Y:S01]  /*0870*/  VOTEU.ALL UP1, P0 ;  /* 0x00000000003f7886 */ /* 0x000fe20000020000 */
[----:B------:R-:W-:Y:S01]  /*0880*/  LOP3.LUT P0, RZ, R5, 0x7, RZ, 0xc0, !PT ;  /* 0x0000000705ff7812 */ /* 0x000fe2000780c0ff */
[----:B------:R-:W0:Y:S02]  /*0890*/  FENCE.VIEW.ASYNC.S ;  /* 0x00000000000073c6 */ /* 0x000e240000000000 */
[----:B0-----:R0:W1:Y:S01]  /*08a0*/  @!UP0 SYNCS.EXCH.64 URZ, [UR8+0xc0], UR4 ;  /* 0x0000c004083f85b2 */ /* 0x0010620008000100 */
[----:B------:R-:W-:-:S02]  /*08b0*/  SEL R23, RZ, 0x1, !P1 ;  /* 0x00000001ff177807 */ /* 0x000fc40004800000 */
[----:B------:R-:W-:Y:S02]  /*08c0*/  ISETP.NE.AND P4, PT, R3, R88, PT ;  /* 0x000000580300720c */ /* 0x000fe40003f85270 */
[----:B------:R-:W-:Y:S02]  /*08d0*/  ISETP.LT.U32.AND P0, PT, R88, 0x2, !P0 ;  /* 0x000000025800780c */ /* 0x000fe40004701070 */
[----:B------:R-:W-:Y:S02]  /*08e0*/  ISETP.EQ.OR P4, PT, R21, RZ, !P4 ;  /* 0x000000ff1500720c */ /* 0x000fe40006782670 */
[----:B------:R-:W-:Y:S02]  /*08f0*/  SEL R23, R23, 0x2, P5 ;  /* 0x0000000217177807 */ /* 0x000fe40002800000 */
[----:B------:R-:W-:-:S04]  /*0900*/  PLOP3.LUT P0, PT, P0, P4, PT, 0x80, 0x0 ;  /* 0x000000000000781c */ /* 0x000fc80000709070 */
[----:B------:R-:W-:Y:S01]  /*0910*/  P2R R103, PR, RZ, 0x1 ;  /* 0x00000001ff677803 */ /* 0x000fe20000000000 */
[----:B------:R0:W2:Y:S01]  /*0920*/  @!UP1 SYNCS.EXCH.64 URZ, [UR8+0xc8], UR4 ;  /* 0x0000c804083f95b2 */ /* 0x0000a20008000100 */
[----:B------:R-:W-:Y:S01]  /*0930*/  NOP ;  /* 0x0000000000007918 */ /* 0x000fe20000000000 */
[----:B------:R0:W3:Y:S01]  /*0940*/  @!UP2 SYNCS.EXCH.64 URZ, [UR9+0xa0], UR6 ;  /* 0x0000a006093fa5b2 */ /* 0x0000e20008000100 */
[----:B------:R0:W4:Y:S01]  /*0950*/  @!UP3 SYNCS.EXCH.64 URZ, [UR9+0xa8], UR6 ;  /* 0x0000a806093fb5b2 */ /* 0x0001220008000100 */
[----:B------:R0:W0:Y:S01]  /*0960*/  @!UP4 SYNCS.EXCH.64 URZ, [UR9+0xb0], UR6 ;  /* 0x0000b006093fc5b2 */ /* 0x0000220008000100 */
[----:B------:R0:W0:Y:S01]  /*0970*/  @!UP5 SYNCS.EXCH.64 URZ, [UR9+0xb8], UR6 ;  /* 0x0000b806093fd5b2 */ /* 0x0000220008000100 */
[----:B------:R-:W-:Y:S01]  /*0980*/  NOP ;  /* 0x0000000000007918 */ /* 0x000fe20000000000 */
[----:B------:R-:W-:Y:S05]  /*0990*/  @!P3 BRA `(.L_x_4) ;  /* 0x000000000008b947 */ /* 0x000fea0003800000 */
[----:B01234-:R-:W-:Y:S01]  /*09a0*/  UCGABAR_ARV ;  /* 0x00000000000079c7 */ /* 0x01ffe20008000000 */
[----:B------:R-:W-:Y:S05]  /*09b0*/  BRA `(.L_x_5) ;  /* 0x0000000000047947 */ /* 0x000fea0003800000 */
.L_x_4:
[----:B01234-:R-:W-:Y:S01]  /*09c0*/  NOP ;  /* 0x0000000000007918 */ /* 0x01ffe20000000000 */
.L_x_5:
[----:B------:R-:W-:Y:S01]  /*09d0*/  ULDC.64 UR4, c[0x0][0x598] ;  /* 0x0001660000047ab9 */ /* 0x000fe20000000a00 */
[----:B------:R-:W-:Y:S01]  /*09e0*/  ULDC.64 UR36, c[0x0][0x208] ;  /* 0x0000820000247ab9 */ /* 0x000fe20000000a00 */
[----:B------:R-:W-:-:S04]  /*09f0*/  ISETP.NE.U32.AND P0, PT, RZ, UR4, PT ;  /* 0x00000004ff007c0c */ /* 0x000fc8000bf05070 */
[----:B------:R-:W-:-:S13]  /*0a00*/  ISETP.NE.AND.EX P0, PT, RZ, UR5, PT, P0 ;  /* 0x00000005ff007c0c */ /* 0x000fda000bf05300 */
[----:B------:R-:W-:Y:S05]  /*0a10*/  @!P0 BRA `(.L_x_6) ;  /* 0x00000000001c8947 */ /* 0x000fea0003800000 */
[----:B------:R-:W0:Y:S02]  /*0a20*/  LDC.64 R2, c[0x0][0x598] ;  /* 0x00016600ff027b82 */ /* 0x000e240000000a00 */
[----:B0-----:R-:W2:Y:S02]  /*0a30*/  LDG.E.64 R2, desc[UR36][R2.64] ;  /* 0x0000002402027981 */ /* 0x001ea4000c1e1b00 */
[----:B--2---:R-:W-:-:S04]  /*0a40*/  ISETP.NE.U32.AND P0, PT, R2, RZ, PT ;  /* 0x000000ff0200720c */ /* 0x004fc80003f05070 */
[----:B------:R-:W-:-:S13]  /*0a50*/  ISETP.NE.AND.EX P0, PT, R3, RZ, PT, P0 ;  /* 0x000000ff0300720c */ /* 0x000fda0003f05300 */
[----:B------:R-:W-:Y:S05]  /*0a60*/  @!P0 BRA `(.L_x_6) ;  /* 0x0000000000088947 */ /* 0x000fea0003800000 */
[----:B------:R0:W5:Y:S01]  /*0a70*/  LD.E R89, desc[UR36][R2.64] ;  /* 0x0000002402597980 */ /* 0x000162000c101900 */
[----:B------:R-:W-:Y:S05]  /*0a80*/  BRA `(.L_x_7) ;  /* 0x0000000000247947 */ /* 0x000fea0003800000 */
.L_x_6:
[----:B------:R-:W-:Y:S02]  /*0a90*/  ULDC.64 UR4, c[0x0][0x588] ;  /* 0x0001620000047ab9 */ /* 0x000fe40000000a00 */
[----:B------:R-:W-:-:S04]  /*0aa0*/  ISETP.NE.U32.AND P0, PT, RZ, UR4, PT ;  /* 0x00000004ff007c0c */ /* 0x000fc8000bf05070 */
[----:B------:R-:W-:-:S13]  /*0ab0*/  ISETP.NE.AND.EX P0, PT, RZ, UR5, PT, P0 ;  /* 0x00000005ff007c0c */ /* 0x000fda000bf05300 */
[----:B------:R-:W-:Y:S05]  /*0ac0*/  @!P0 BRA `(.L_x_8) ;  /* 0x00000000000c8947 */ /* 0x000fea0003800000 */
[----:B------:R-:W0:Y:S02]  /*0ad0*/  LDC.64 R2, c[0x0][0x588] ;  /* 0x00016200ff027b82 */ /* 0x000e240000000a00 */
[----:B0-----:R1:W5:Y:S01]  /*0ae0*/  LDG.E R89, desc[UR36][R2.64] ;  /* 0x0000002402597981 */ /* 0x001362000c1e1900 */
[----:B------:R-:W-:Y:S05]  /*0af0*/  BRA `(.L_x_7) ;  /* 0x0000000000087947 */ /* 0x000fea0003800000 */
.L_x_8:
[----:B------:R-:W-:Y:S02]  /*0b00*/  ULDC UR4, c[0x0][0x580] ;  /* 0x0001600000047ab9 */ /* 0x000fe40000000800 */
[----:B------:R-:W-:-:S07]  /*0b10*/  IMAD.U32 R89, RZ, RZ, UR4 ;  /* 0x00000004ff597e24 */ /* 0x000fce000f8e00ff */
.L_x_7:
[----:B------:R-:W-:Y:S02]  /*0b20*/  ULDC.64 UR4, c[0x0][0x5a0] ;  /* 0x0001680000047ab9 */ /* 0x000fe40000000a00 */
[----:B------:R-:W-:-:S04]  /*0b30*/  ISETP.NE.U32.AND P0, PT, RZ, UR4, PT ;  /* 0x00000004ff007c0c */ /* 0x000fc8000bf05070 */
[----:B------:R-:W-:-:S13]  /*0b40*/  ISETP.NE.AND.EX P0, PT, RZ, UR5, PT, P0 ;  /* 0x00000005ff007c0c */ /* 0x000fda000bf05300 */
[----:B------:R-:W-:Y:S05]  /*0b50*/  @!P0 BRA `(.L_x_9) ;  /* 0x00000000001c8947 */ /* 0x000fea0003800000 */
[----:B01----:R-:W0:Y:S02]  /*0b60*/  LDC.64 R2, c[0x0][0x5a0] ;  /* 0x00016800ff027b82 */ /* 0x003e240000000a00 */
[----:B0-----:R-:W2:Y:S02]  /*0b70*/  LDG.E.64 R2, desc[UR36][R2.64] ;  /* 0x0000002402027981 */ /* 0x001ea4000c1e1b00 */
[----:B--2---:R-:W-:-:S04]  /*0b80*/  ISETP.NE.U32.AND P0, PT, R2, RZ, PT ;  /* 0x000000ff0200720c */ /* 0x004fc80003f05070 */
[----:B------:R-:W-:-:S13]  /*0b90*/  ISETP.NE.AND.EX P0, PT, R3, RZ, PT, P0 ;  /* 0x000000ff0300720c */ /* 0x000fda0003f05300 */
[----:B------:R-:W-:Y:S05]  /*0ba0*/  @!P0 BRA `(.L_x_9) ;  /* 0x0000000000088947 */ /* 0x000fea0003800000 */
[----:B------:R0:W5:Y:S01]  /*0bb0*/  LD.E R90, desc[UR36][R2.64] ;  /* 0x00000024025a7980 */ /* 0x000162000c101900 */
[----:B------:R-:W-:Y:S05]  /*0bc0*/  BRA `(.L_x_10) ;  /* 0x0000000000247947 */ /* 0x000fea0003800000 */
.L_x_9:
[----:B------:R-:W-:Y:S02]  /*0bd0*/  ULDC.64 UR4, c[0x0][0x590] ;  /* 0x0001640000047ab9 */ /* 0x000fe40000000a00 */
[----:B------:R-:W-:-:S04]  /*0be0*/  ISETP.NE.U32.AND P0, PT, RZ, UR4, PT ;  /* 0x00000004ff007c0c */ /* 0x000fc8000bf05070 */
[----:B------:R-:W-:-:S13]  /*0bf0*/  ISETP.NE.AND.EX P0, PT, RZ, UR5, PT, P0 ;  /* 0x00000005ff007c0c */ /* 0x000fda000bf05300 */
[----:B------:R-:W-:Y:S05]  /*0c00*/  @!P0 BRA `(.L_x_11) ;  /* 0x00000000000c8947 */ /* 0x000fea0003800000 */
[----:B------:R-:W2:Y:S02]  /*0c10*/  LDC.64 R90, c[0x0][0x590] ;  /* 0x00016400ff5a7b82 */ /* 0x000ea40000000a00 */
[----:B--2---:R2:W5:Y:S01]  /*0c20*/  LDG.E R90, desc[UR36][R90.64] ;  /* 0x000000245a5a7981 */ /* 0x004562000c1e1900 */
[----:B------:R-:W-:Y:S05]  /*0c30*/  BRA `(.L_x_10) ;  /* 0x0000000000087947 */ /* 0x000fea0003800000 */
.L_x_11:
[----:B------:R-:W-:Y:S02]  /*0c40*/  ULDC UR4, c[0x0][0x584] ;  /* 0x0001610000047ab9 */ /* 0x000fe40000000800 */
[----:B------:R-:W-:-:S07]  /*0c50*/  IMAD.U32 R90, RZ, RZ, UR4 ;  /* 0x00000004ff5a7e24 */ /* 0x000fce000f8e00ff */
.L_x_10:
[----:B01----:R-:W0:Y:S01]  /*0c60*/  LDC R2, c[0x0][0x65c] ;  /* 0x00019700ff027b82 */ /* 0x003e220000000800 */
[----:B------:R-:W-:Y:S01]  /*0c70*/  ULDC UR6, c[0x0][0x28c] ;  /* 0x0000a30000067ab9 */ /* 0x000fe20000000800 */
[----:B------:R-:W-:Y:S01]  /*0c80*/  ISETP.NE.AND P0, PT, R8, 0x2, PT ;  /* 0x000000020800780c */ /* 0x000fe20003f05270 */
[----:B------:R-:W-:Y:S01]  /*0c90*/  UIADD3 UR6, UR6, 0x1f, URZ ;  /* 0x0000001f06067890 */ /* 0x000fe2000fffe03f */
[----:B------:R-:W-:Y:S01]  /*0ca0*/  IMAD.U32 R8, RZ, RZ, UR12 ;  /* 0x0000000cff087e24 */ /* 0x000fe2000f8e00ff */
[----:B------:R-:W-:Y:S01]  /*0cb0*/  UMOV UR38, URZ ;  /* 0x0000003f00267c82 */ /* 0x000fe20008000000 */
[----:B------:R-:W-:Y:S01]  /*0cc0*/  UMOV UR39, URZ ;  /* 0x0000003f00277c82 */ /* 0x000fe20008000000 */
[----:B------:R-:W-:Y:S01]  /*0cd0*/  USHF.R.S32.HI UR7, URZ, 0x1f, UR6 ;  /* 0x0000001f3f077899 */ /* 0x000fe20008011406 */
[----:B------:R-:W-:-:S03]  /*0ce0*/  ULDC.64 UR8, c[0x0][0x650] ;  /* 0x0001940000087ab9 */ /* 0x000fc60000000a00 */
[----:B------:R-:W-:-:S04]  /*0cf0*/  ULEA.HI UR7, UR7, UR6, URZ, 0x5 ;  /* 0x0000000607077291 */ /* 0x000fc8000f8f283f */
[----:B------:R-:W-:Y:S01]  /*0d00*/  USHF.R.S32.HI UR40, URZ, 0x5, UR7 ;  /* 0x000000053f287899 */ /* 0x000fe20008011407 */
[----:B0-----:R-:W-:-:S13]  /*0d10*/  ISETP.NE.AND P1, PT, R2, 0x1, PT ;  /* 0x000000010200780c */ /* 0x001fda0003f25270 */
[----:B------:R-:W0:Y:S01]  /*0d20*/  @P1 LDC R17, c[0x0][0x10] ;  /* 0x00000400ff111b82 */ /* 0x000e220000000800 */
[----:B------:R-:W-:Y:S02]  /*0d30*/  @P1 IMAD.MOV.U32 R7, RZ, RZ, RZ ;  /* 0x000000ffff071224 */ /* 0x000fe400078e00ff */
[----:B------:R-:W-:-:S05]  /*0d40*/  @P1 IMAD.MOV.U32 R9, RZ, RZ, RZ ;  /* 0x000000ffff091224 */ /* 0x000fca00078e00ff */
[----:B------:R-:W1:Y:S01]  /*0d50*/  @!P1 LDC R3, c[0x0][0xc] ;  /* 0x00000300ff039b82 */ /* 0x000e620000000800 */
[----:B------:R-:W-:Y:S01]  /*0d60*/  ULDC UR4, c[0x0][0xc] ;  /* 0x0000030000047ab9 */ /* 0x000fe20000000800 */
[----:B------:R-:W-:Y:S02]  /*0d70*/  ULDC UR5, c[0x0][0x10] ;  /* 0x0000040000057ab9 */ /* 0x000fe40000000800 */
[----:B------:R-:W-:-:S04]  /*0d80*/  UIMAD.WIDE.U32 UR4, UR4, UR5, URZ ;  /* 0x00000005040472a5 */ /* 0x000fc8000f8e003f */
[----:B------:R-:W3:Y:S01]  /*0d90*/  LDC R0, c[0x0][0x14] ;  /* 0x00000500ff007b82 */ /* 0x000ee20000000800 */
[----:B0-----:R-:W-:-:S04]  /*0da0*/  @P1 IMAD.WIDE.U32 R16, R17, UR12, R6 ;  /* 0x0000000c11101c25 */ /* 0x001fc8000f8e0006 */
[----:B------:R-:W-:Y:S02]  /*0db0*/  @P1 IMAD.IADD R17, R17, 0x1, R9 ;  /* 0x0000000111111824 */ /* 0x000fe400078e0209 */
[----:B------:R-:W-:Y:S02]  /*0dc0*/  IMAD.MOV.U32 R9, RZ, RZ, RZ ;  /* 0x000000ffff097224 */ /* 0x000fe400078e00ff */
[----:B-1----:R-:W-:-:S04]  /*0dd0*/  @!P1 IMAD.WIDE.U32 R8, R6, R3, R8 ;  /* 0x0000000306089225 */ /* 0x002fc800078e0008 */
[----:B------:R-:W-:Y:S02]  /*0de0*/  @!P1 IMAD.MOV.U32 R16, RZ, RZ, R8 ;  /* 0x000000ffff109224 */ /* 0x000fe400078e0008 */
[----:B---3--:R-:W-:-:S04]  /*0df0*/  IMAD.WIDE.U32 R10, R0, UR4, RZ ;  /* 0x00000004000a7c25 */ /* 0x008fc8000f8e00ff */
[----:B------:R-:W-:Y:S01]  /*0e00*/  IMAD R3, R0, UR5, RZ ;  /* 0x0000000500037c24 */ /* 0x000fe2000f8e02ff */
[----:B------:R0:W-:Y:S01]  /*0e10*/  STL.64 [R1], R10 ;  /* 0x0000000a01007387 */ /* 0x0001e20000100a00 */
[----:B------:R-:W-:Y:S02]  /*0e20*/  @!P1 IMAD.MOV.U32 R17, RZ, RZ, R9 ;  /* 0x000000ffff119224 */ /* 0x000fe400078e0009 */
[----:B------:R-:W-:Y:S01]  /*0e30*/  IMAD.IADD R0, R11, 0x1, R3 ;  /* 0x000000010b007824 */ /* 0x000fe200078e0203 */
[----:B------:R-:W-:Y:S06]  /*0e40*/  @P0 BRA `(.L_x_12) ;  /* 0x0000000000200947 */ /* 0x000fec0003800000 */
[----:B------:R-:W-:Y:S01]  /*0e50*/  UISETP.GE.U32.AND UP0, UPT, UR40, 0x9, UPT ;  /* 0x000000092800788c */ /* 0x000fe2000bf06070 */
[----:B------:R-:W-:Y:S01]  /*0e60*/  IADD3 R16, P0, R16, R10, RZ ;  /* 0x0000000a10107210 */ /* 0x000fe20007f1e0ff */
[----:B------:R-:W-:Y:S01]  /*0e70*/  UIMAD.WIDE.U32 UR4, UR40, 0x38e38e39, URZ ;  /* 0x38e38e39280478a5 */ /* 0x000fe2000f8e003f */
[----:B------:R-:W-:-:S03]  /*0e80*/  UMOV UR39, URZ ;  /* 0x0000003f00277c82 */ /* 0x000fc60008000000 */
[----:B------:R-:W-:Y:S01]  /*0e90*/  USHF.R.U32.HI UR4, URZ, 0x1, UR5 ;  /* 0x000000013f047899 */ /* 0x000fe20008011605 */
[----:B------:R-:W-:-:S03]  /*0ea0*/  IMAD.X R17, R0, 0x1, R17, P0 ;  /* 0x0000000100117824 */ /* 0x000fc600000e0611 */
[----:B------:R-:W-:Y:S02]  /*0eb0*/  UIMAD UR38, UR4, -0x9, UR40 ;  /* 0xfffffff7042678a4 */ /* 0x000fe4000f8e0228 */
[----:B------:R-:W-:-:S12]  /*0ec0*/  @UP0 ULOP3.LUT UR39, UR4, 0x1, URZ, 0xc0, !UPT ;  /* 0x0000000104270892 */ /* 0x000fd8000f8ec03f */
.L_x_12:
[----:B------:R-:W-:Y:S01]  /*0ed0*/  ISETP.GE.U32.AND P0, PT, R16, UR8, PT ;  /* 0x0000000810007c0c */ /* 0x000fe2000bf06070 */
[----:B------:R-:W-:Y:S01]  /*0ee0*/  IMAD.MOV.U32 R22, RZ, RZ, -0x1 ;  /* 0xffffffffff167424 */ /* 0x000fe200078e00ff */
[----:B------:R-:W-:Y:S01]  /*0ef0*/  PRMT R3, RZ, 0x7610, R3 ;  /* 0x00007610ff037816 */ /* 0x000fe20000000003 */
[----:B------:R-:W-:Y:S01]  /*0f00*/  IMAD.MOV.U32 R18, RZ, RZ, -0x1 ;  /* 0xffffffffff127424 */ /* 0x000fe200078e00ff */
[----:B------:R-:W-:Y:S01]  /*0f10*/  ISETP.GE.U32.AND.EX P0, PT, R17, UR9, PT, P0 ;  /* 0x0000000911007c0c */ /* 0x000fe2000bf06100 */
[----:B------:R-:W-:-:S12]  /*0f20*/  IMAD.MOV.U32 R19, RZ, RZ, -0x1 ;  /* 0xffffffffff137424 */ /* 0x000fd800078e00ff */
[----:B------:R-:W-:Y:S05]  /*0f30*/  @P0 BRA `(.L_x_13) ;  /* 0x0000000400280947 */ /* 0x000fea0003800000 */
[----:B------:R-:W1:Y:S01]  /*0f40*/  LDC.64 R18, c[0x0][0x628] ;  /* 0x00018a00ff127b82 */ /* 0x000e620000000a00 */
[----:B------:R-:W-:Y:S02]  /*0f50*/  IMAD.MOV.U32 R8, RZ, RZ, R16 ;  /* 0x000000ffff087224 */ /* 0x000fe400078e0010 */
[----:B------:R-:W-:-:S05]  /*0f60*/  IMAD.MOV.U32 R9, RZ, RZ, R17 ;  /* 0x000000ffff097224 */ /* 0x000fca00078e0011 */
[----:B------:R-:W3:Y:S08]  /*0f70*/  LDC R22, c[0x0][0x630] ;  /* 0x00018c00ff167b82 */ /* 0x000ef00000000800 */
[----:B------:R-:W4:Y:S01]  /*0f80*/  LDC.64 R26, c[0x0][0x620] ;  /* 0x00018800ff1a7b82 */ /* 0x000f220000000a00 */
[----:B-1----:R-:W-:-:S04]  /*0f90*/  ISETP.NE.U32.AND P0, PT, R18, RZ, PT ;  /* 0x000000ff1200720c */ /* 0x002fc80003f05070 */
[----:B------:R-:W-:-:S13]  /*0fa0*/  ISETP.NE.AND.EX P0, PT, R19, RZ, PT, P0 ;  /* 0x000000ff1300720c */ /* 0x000fda0003f05300 */
[----:B---34-:R-:W-:Y:S05]  /*0fb0*/  @!P0 BRA `(.L_x_14) ;  /* 0x0000000000288947 */ /* 0x018fea0003800000 */
[----:B------:R-:W1:Y:S02]  /*0fc0*/  LDC R3, c[0x0][0x634] ;  /* 0x00018d00ff037b82 */ /* 0x000e640000000800 */
[----:B-1----:R-:W-:-:S05]  /*0fd0*/  IADD3 R3, P0, R16, R3, RZ ;  /* 0x0000000310037210 */ /* 0x002fca0007f1e0ff */
[----:B------:R-:W-:-:S04]  /*0fe0*/  IMAD.X R15, RZ, RZ, R17, P0 ;  /* 0x000000ffff0f7224 */ /* 0x000fc800000e0611 */
[----:B------:R-:W-:-:S04]  /*0ff0*/  IMAD.WIDE.U32 R8, R15, R18, RZ ;  /* 0x000000120f087225 */ /* 0x000fc800078e00ff */
[----:B0-----:R-:W-:-:S04]  /*1000*/  IMAD.WIDE.U32 R10, P0, R3, R19, R8 ;  /* 0x00000013030a7225 */ /* 0x001fc80007800008 */
[----:B------:R-:W-:-:S04]  /*1010*/  IMAD.WIDE.U32 R8, R3, R18, RZ ;  /* 0x0000001203087225 */ /* 0x000fc800078e00ff */
[----:B------:R-:W-:Y:S01]  /*1020*/  IMAD.X R13, RZ, RZ, RZ, P0 ;  /* 0x000000ffff0d7224 */ /* 0x000fe200000e06ff */
[----:B------:R-:W-:Y:S01]  /*1030*/  IADD3 RZ, P0, R9, R10, RZ ;  /* 0x0000000a09ff7210 */ /* 0x000fe20007f1e0ff */
[----:B------:R-:W-:-:S04]  /*1040*/  IMAD.MOV.U32 R12, RZ, RZ, R11 ;  /* 0x000000ffff0c7224 */ /* 0x000fc800078e000b */
[----:B------:R-:W-:-:S08]  /*1050*/  IMAD.WIDE.U32.X R8, R15, R19, R12, P0 ;  /* 0x000000130f087225 */ /* 0x000fd000000e040c */
.L_x_14:
[----:B------:R-:W1:Y:S01]  /*1060*/  LDC.64 R30, c[0x0][0x640] ;  /* 0x00019000ff1e7b82 */ /* 0x000e620000000a00 */
[-CC-:B------:R-:W-:Y:S02]  /*1070*/  SHF.R.U64 R32, R8, R22.reuse, R9.reuse ;  /* 0x0000001608207219 */ /* 0x180fe40000001209 */
[----:B------:R-:W-:Y:S02]  /*1080*/  SHF.R.U32.HI R3, RZ, R22, R9 ;  /* 0x00000016ff037219 */ /* 0x000fe40000011609 */
[----:B0-----:R-:W-:-:S03]  /*1090*/  IADD3 R11, P0, RZ, -R32, RZ ;  /* 0x80000020ff0b7210 */ /* 0x001fc60007f1e0ff */
[----:B------:R-:W0:Y:S02]  /*10a0*/  LDC R12, c[0x0][0x618] ;  /* 0x00018600ff0c7b82 */ /* 0x000e240000000800 */
[----:B------:R-:W-:Y:S02]  /*10b0*/  IMAD.X R3, RZ, RZ, ~R3, P0 ;  /* 0x000000ffff037224 */ /* 0x000fe400000e0e03 */
[----:B------:R-:W-:-:S04]  /*10c0*/  IMAD.WIDE.U32 R8, R11, R26, R16 ;  /* 0x0000001a0b087225 */ /* 0x000fc800078e0010 */
[----:B------:R-:W3:Y:S01]  /*10d0*/  LDC R22, c[0x0][0x608] ;  /* 0x00018200ff167b82 */ /* 0x000ee20000000800 */
[----:B------:R-:W-:-:S04]  /*10e0*/  IMAD R10, R3, R26, RZ ;  /* 0x0000001a030a7224 */ /* 0x000fc800078e02ff */
[----:B------:R-:W-:Y:S02]  /*10f0*/  IMAD R3, R11, R27, R10 ;  /* 0x0000001b0b037224 */ /* 0x000fe400078e020a */
[----:B------:R-:W-:Y:S01]  /*1100*/  IMAD.MOV.U32 R10, RZ, RZ, -0x1 ;  /* 0xffffffffff0a7424 */ /* 0x000fe200078e00ff */
[----:B------:R-:W4:Y:S01]  /*1110*/  LDC R29, c[0x0][0x658] ;  /* 0x00019600ff1d7b82 */ /* 0x000f220000000800 */
[----:B------:R-:W-:Y:S01]  /*1120*/  IMAD.IADD R3, R9, 0x1, R3 ;  /* 0x0000000109037824 */ /* 0x000fe200078e0203 */
[----:B-1----:R-:W-:-:S04]  /*1130*/  ISETP.NE.U32.AND P0, PT, R30, RZ, PT ;  /* 0x000000ff1e00720c */ /* 0x002fc80003f05070 */
[----:B------:R-:W-:Y:S02]  /*1140*/  ISETP.NE.AND.EX P0, PT, R31, RZ, PT, P0 ;  /* 0x000000ff1f00720c */ /* 0x000fe40003f05300 */
[----:B------:R-:W1:Y:S01]  /*1150*/  LDC R26, c[0x0][0x600] ;  /* 0x00018000ff1a7b82 */ /* 0x000e620000000800 */
[-CC-:B0-----:R-:W-:Y:S02]  /*1160*/  SHF.R.U64 R18, R8, R12.reuse, R3.reuse ;  /* 0x0000000c08127219 */ /* 0x181fe40000001203 */
[----:B------:R-:W-:-:S05]  /*1170*/  SHF.R.U32.HI R3, RZ, R12, R3 ;  /* 0x0000000cff037219 */ /* 0x000fca0000011603 */
[----:B------:R-:W0:Y:S01]  /*1180*/  LDC R27, c[0x0][0x648] ;  /* 0x00019200ff1b7b82 */ /* 0x000e220000000800 */
[-CC-:B---3--:R-:W-:Y:S02]  /*1190*/  SHF.R.U64 R34, R18, R22.reuse, R3.reuse ;  /* 0x0000001612227219 */ /* 0x188fe40000001203 */
[----:B------:R-:W-:Y:S01]  /*11a0*/  SHF.R.U32.HI R8, RZ, R22, R3 ;  /* 0x00000016ff087219 */ /* 0x000fe20000011603 */
[----:B------:R-:W-:-:S04]  /*11b0*/  IMAD.MOV.U32 R22, RZ, RZ, 0x1 ;  /* 0x00000001ff167424 */ /* 0x000fc800078e00ff */
[----:B------:R-:W3:Y:S01]  /*11c0*/  LDC R33, c[0x0][0x638] ;  /* 0x00018e00ff217b82 */ /* 0x000ee20000000800 */
[-CC-:B----4-:R-:W-:Y:S02]  /*11d0*/  SHF.R.U64 R36, R34, R29.reuse, R8.reuse ;  /* 0x0000001d22247219 */ /* 0x190fe40000001208 */
[-C--:B------:R-:W-:Y:S02]  /*11e0*/  SHF.L.U32 R3, R10, R29.reuse, RZ ;  /* 0x0000001d0a037219 */ /* 0x080fe400000006ff */
[----:B------:R-:W-:Y:S01]  /*11f0*/  SHF.R.U32.HI R9, RZ, R29, R8 ;  /* 0x0000001dff097219 */ /* 0x000fe20000011608 */
[----:B------:R-:W-:Y:S01]  /*1200*/  IMAD.MOV.U32 R8, RZ, RZ, R36 ;  /* 0x000000ffff087224 */ /* 0x000fe200078e0024 */
[----:B------:R-:W-:Y:S01]  /*1210*/  LOP3.LUT R15, RZ, R3, RZ, 0x33, !PT ;  /* 0x00000003ff0f7212 */ /* 0x000fe200078e33ff */
[----:B------:R-:W4:Y:S01]  /*1220*/  LDC R28, c[0x0][0x610] ;  /* 0x00018400ff1c7b82 */ /* 0x000f220000000800 */
[----:B------:R-:W-:Y:S05]  /*1230*/  @!P0 BRA `(.L_x_15) ;  /* 0x0000000000288947 */ /* 0x000fea0003800000 */
[----:B------:R-:W2:Y:S02]  /*1240*/  LDC R3, c[0x0][0x64c] ;  /* 0x00019300ff037b82 */ /* 0x000ea40000000800 */
[----:B--2---:R-:W-:-:S05]  /*1250*/  IADD3 R3, P0, R36, R3, RZ ;  /* 0x0000000324037210 */ /* 0x004fca0007f1e0ff */
[----:B------:R-:W-:-:S04]  /*1260*/  IMAD.X R19, RZ, RZ, R9, P0 ;  /* 0x000000ffff137224 */ /* 0x000fc800000e0609 */
[----:B------:R-:W-:-:S04]  /*1270*/  IMAD.WIDE.U32 R8, R19, R30, RZ ;  /* 0x0000001e13087225 */ /* 0x000fc800078e00ff */
[----:B------:R-:W-:-:S04]  /*1280*/  IMAD.WIDE.U32 R10, P0, R3, R31, R8 ;  /* 0x0000001f030a7225 */ /* 0x000fc80007800008 */
[----:B------:R-:W-:-:S04]  /*1290*/  IMAD.WIDE.U32 R8, R3, R30, RZ ;  /* 0x0000001e03087225 */ /* 0x000fc800078e00ff */
[----:B------:R-:W-:Y:S01]  /*12a0*/  IMAD.X R13, RZ, RZ, RZ, P0 ;  /* 0x000000ffff0d7224 */ /* 0x000fe200000e06ff */
[----:B------:R-:W-:Y:S01]  /*12b0*/  IADD3 RZ, P0, R9, R10, RZ ;  /* 0x0000000a09ff7210 */ /* 0x000fe20007f1e0ff */
[----:B------:R-:W-:-:S04]  /*12c0*/  IMAD.MOV.U32 R12, RZ, RZ, R11 ;  /* 0x000000ffff0c7224 */ /* 0x000fc800078e000b */
[----:B------:R-:W-:-:S08]  /*12d0*/  IMAD.WIDE.U32.X R8, R19, R31, R12, P0 ;  /* 0x0000001f13087225 */ /* 0x000fd000000e040c */
.L_x_15:
[----:B0-----:R-:W-:Y:S01]  /*12e0*/  SHF.R.U64 R7, R8, R27, R9 ;  /* 0x0000001b08077219 */ /* 0x001fe20000001209 */
[----:B-1----:R-:W-:Y:S01]  /*12f0*/  VIADD R9, R26, 0xffffffff ;  /* 0xffffffff1a097836 */ /* 0x002fe20000000000 */
[----:B------:R-:W-:Y:S01]  /*1300*/  SHF.L.U32 R3, R22, R29, RZ ;  /* 0x0000001d16037219 */ /* 0x000fe200000006ff */
[----:B------:R-:W-:Y:S01]  /*1310*/  @P1 IMAD R21, R25, R24, R6 ;  /* 0x0000001819151224 */ /* 0x000fe200078e0206 */
[----:B------:R-:W-:Y:S01]  /*1320*/  LOP3.LUT R8, R34, R15, RZ, 0xc0, !PT ;  /* 0x0000000f22087212 */ /* 0x000fe200078ec0ff */
[----:B------:R-:W-:Y:S02]  /*1330*/  IMAD.MOV R10, RZ, RZ, -R7 ;  /* 0x000000ffff0a7224 */ /* 0x000fe400078e0a07 */
[----:B------:R-:W-:Y:S02]  /*1340*/  IMAD.MOV.U32 R6, RZ, RZ, 0x1 ;  /* 0x00000001ff067424 */ /* 0x000fe400078e00ff */
[----:B------:R-:W-:Y:S01]  /*1350*/  IMAD R8, R3, R7, R8 ;  /* 0x0000000703087224 */ /* 0x000fe200078e0208 */
[----:B------:R-:W-:Y:S01]  /*1360*/  LOP3.LUT R7, R18, R9, RZ, 0xc0, !PT ;  /* 0x0000000912077212 */ /* 0x000fe200078ec0ff */
[----:B---3--:R-:W-:-:S02]  /*1370*/  IMAD R3, R10, R33, R36 ;  /* 0x000000210a037224 */ /* 0x008fc400078e0224 */
[----:B----4-:R-:W-:Y:S02]  /*1380*/  IMAD R22, R8, R28, R21 ;  /* 0x0000001c08167224 */ /* 0x010fe400078e0215 */
[----:B------:R-:W-:Y:S01]  /*1390*/  IMAD R7, R3, R26, R7 ;  /* 0x0000001a03077224 */ /* 0x000fe200078e0207 */
[----:B------:R-:W-:Y:S01]  /*13a0*/  PRMT R3, R6, 0x7610, R3 ;  /* 0x0000761006037816 */ /* 0x000fe20000000003 */
[----:B------:R-:W-:-:S03]  /*13b0*/  IMAD.MOV.U32 R19, RZ, RZ, R32 ;  /* 0x000000ffff137224 */ /* 0x000fc600078e0020 */
[----:B------:R-:W-:Y:S02]  /*13c0*/  SEL R18, R7, R22, !P1 ;  /* 0x0000001607127207 */ /* 0x000fe40004800000 */
[----:B------:R-:W-:-:S07]  /*13d0*/  SEL R22, R22, R7, !P1 ;  /* 0x0000000716167207 */ /* 0x000fce0004800000 */
.L_x_13:
[----:B------:R-:W-:Y:S05]  /*13e0*/  @!P3 BRA `(.L_x_16) ;  /* 0x00000000000cb947 */ /* 0x000fea0003800000 */
[----:B------:R-:W-:Y:S01]  /*13f0*/  UCGABAR_WAIT ;  /* 0x0000000000007dc7 */ /* 0x000fe20008000000 */
[----:B------:R-:W-:Y:S01]  /*1400*/  CCTL.IVALL ;  /* 0x00000000ff00798f */ /* 0x000fe20002000000 */
[----:B------:R-:W-:Y:S05]  /*1410*/  BRA `(.L_x_17) ;  /* 0x0000000000047947 */ /* 0x000fea0003800000 */
.L_x_16:
[----:B------:R-:W-:Y:S06]  /*1420*/  BAR.SYNC.DEFER_BLOCKING 0x0 ;  /* 0x0000000000007b1d */ /* 0x000fec0000010000 */
.L_x_17:
[----:B------:R-:W-:Y:S05]  /*1430*/  @!P2 BRA `(.L_x_18) ;  /* 0x00000054007ca947 */ /* 0x000fea0003800000 */
[----:B------:R-:W-:-:S13]  /*1440*/  ISETP.GT.U32.AND P0, PT, R35, 0x1, PT ;  /* 0x000000012300780c */ /* 0x000fda0003f04070 */
[----:B------:R-:W-:Y:S05]  /*1450*/  @P0 EXIT ;  /* 0x000000000000094d */ /* 0x000fea0003800000 */
.L_x_19:
[----:B------:R-:W-:-:S08]  /*1460*/  NOP ;  /* 0x0000000000007918 */ /* 0x000fd00000000000 */
[----:B------:R-:W1:Y:S02]  /*1470*/  USETMAXREG.TRY_ALLOC.CTAPOOL UP0, 0xe8 ;  /* 0x000000e8000079c8 */ /* 0x000e640008000600 */
[----:B-1----:R-:W-:-:S13]  /*1480*/  PLOP3.LUT P0, PT, PT, PT, UP0, 0x80, 0x0 ;  /* 0x000000000000781c */ /* 0x002fda0003f0f008 */
[----:B------:R-:W-:Y:S05]  /*1490*/  @!P0 BRA `(.L_x_19) ;  /* 0xfffffffc00f08947 */ /* 0x000fea000383ffff */
[----:B------:R-:W-:-:S13]  /*14a0*/  LOP3.LUT P0, RZ, R3, 0xff, RZ, 0xc0, !PT ;  /* 0x000000ff03ff7812 */ /* 0x000fda000780c0ff */
[----:B------:R-:W-:Y:S05]  /*14b0*/  @!P0 EXIT ;  /* 0x000000000000894d */ /* 0x000fea0003800000 */
[----:B------:R-:W3:Y:S01]  /*14c0*/  LDL.64 R12, [R1] ;  /* 0x00000000010c7983 */ /* 0x000ee20000100a00 */
[----:B------:R-:W1:Y:S01]  /*14d0*/  S2UR UR4, SR_CgaCtaId ;  /* 0x00000000000479c3 */ /* 0x000e620000008800 */
[CC--:B------:R-:W-:Y:S01]  /*14e0*/  LEA.HI R3, R20.reuse, R5.reuse, RZ, 0x2 ;  /* 0x0000000514037211 */ /* 0x0c0fe200078f10ff */
[----:B------:R-:W-:Y:S01]  /*14f0*/  UISETP.LT.AND UP0, UPT, UR40, 0x1, UPT ;  /* 0x000000012800788c */ /* 0x000fe2000bf01270 */
[----:B------:R-:W-:Y:S01]  /*1500*/  LEA.HI R20, R20, R5, RZ, 0x5 ;  /* 0x0000000514147211 */ /* 0x000fe200078f28ff */
[----:B------:R-:W-:Y:S01]  /*1510*/  UIADD3 UR5, UR43, -0x1, URZ ;  /* 0xffffffff2b057890 */ /* 0x000fe2000fffe03f */
[--C-:B------:R-:W-:Y:S01]  /*1520*/  SHF.R.S32.HI R92, RZ, 0x2, R3.reuse ;  /* 0x00000002ff5c7819 */ /* 0x100fe20000011403 */
[----:B------:R-:W-:Y:S01]  /*1530*/  USEL UR42, UR40, 0x1, UP0 ;  /* 0x00000001282a7887 */ /* 0x000fe20008000000 */
[----:B------:R-:W-:Y:S01]  /*1540*/  SHF.R.S32.HI R7, RZ, 0x1f, R3 ;  /* 0x0000001fff077819 */ /* 0x000fe20000011403 */
[----:B------:R-:W4:Y:S01]  /*1550*/  LDC R97, c[0x0][0x658] ;  /* 0x00019600ff617b82 */ /* 0x000f220000000800 */
[----:B------:R-:W-:Y:S01]  /*1560*/  LOP3.LUT R4, R3, 0xfffffffc, RZ, 0xc0, !PT ;  /* 0xfffffffc03047812 */ /* 0x000fe200078ec0ff */
[----:B------:R-:W-:Y:S01]  /*1570*/  UMOV UR41, 0x400 ;  /* 0x0000040000297882 */ /* 0x000fe20000000000 */
[----:B------:R-:W-:Y:S01]  /*1580*/  LEA.HI R7, R7, R92, RZ, 0x3 ;  /* 0x0000005c07077211 */ /* 0x000fe200078f18ff */
[----:B------:R-:W-:Y:S01]  /*1590*/  UISETP.NE.AND UP0, UPT, UR5, URZ, UPT ;  /* 0x0000003f0500728c */ /* 0x000fe2000bf05270 */
[----:B------:R-:W-:Y:S01]  /*15a0*/  SHF.R.S32.HI R3, RZ, 0x5, R20 ;  /* 0x00000005ff037819 */ /* 0x000fe20000011414 */
[----:B------:R-:W-:Y:S01]  /*15b0*/  IMAD.IADD R4, R5, 0x1, -R4 ;  /* 0x0000000105047824 */ /* 0x000fe200078e0a04 */
[----:B------:R-:W-:Y:S01]  /*15c0*/  LOP3.LUT R7, R7, 0xfffffff8, RZ, 0xc0, !PT ;  /* 0xfffffff807077812 */ /* 0x000fe200078ec0ff */
[----:B------:R-:W2:Y:S01]  /*15d0*/  LDC.64 R8, c[0x0][0x5c8] ;  /* 0x00017200ff087b82 */ /* 0x000ea20000000a00 */
[----:B------:R-:W-:Y:S01]  /*15e0*/  IMAD.MOV.U32 R6, RZ, RZ, -0x1 ;  /* 0xffffffffff067424 */ /* 0x000fe200078e00ff */
[----:B------:R-:W-:Y:S01]  /*15f0*/  ULDC UR6, c[0x0][0x284] ;  /* 0x0000a10000067ab9 */ /* 0x000fe20000000800 */
[----:B0-----:R-:W-:Y:S01]  /*1600*/  IMAD.MOV.U32 R10, RZ, RZ, 0x1 ;  /* 0x00000001ff0a7424 */ /* 0x001fe200078e00ff */
[----:B------:R-:W-:Y:S01]  /*1610*/  LOP3.LUT R104, R23, 0x1, RZ, 0xfc, !PT ;  /* 0x0000000117687812 */ /* 0x000fe200078efcff */
[----:B------:R-:W-:Y:S01]  /*1620*/  IMAD.IADD R92, R92, 0x1, -R7 ;  /* 0x000000015c5c7824 */ /* 0x000fe200078e0a07 */
[----:B------:R-:W-:Y:S01]  /*1630*/  USHF.L.U32 UR45, UR40, 0x1, URZ ;  /* 0x00000001282d7899 */ /* 0x000fe2000800063f */
[----:B------:R-:W-:Y:S01]  /*1640*/  IMAD.SHL.U32 R94, R4, 0x2, RZ ;  /* 0x00000002045e7824 */ /* 0x000fe200078e00ff */
[----:B------:R-:W0:Y:S01]  /*1650*/  LDC R99, c[0x0][0x288] ;  /* 0x0000a200ff637b82 */ /* 0x000e220000000800 */
[----:B-1----:R-:W-:Y:S01]  /*1660*/  ULEA UR41, UR4, UR41, 0x18 ;  /* 0x0000002904297291 */ /* 0x002fe2000f8ec03f */
[--C-:B------:R-:W-:Y:S01]  /*1670*/  SHF.R.S32.HI R93, RZ, 0x1f, R92.reuse ;  /* 0x0000001fff5d7819 */ /* 0x100fe2000001145c */
[----:B------:R-:W-:Y:S01]  /*1680*/  USHF.L.U32 UR4, UR5, 0x3, URZ ;  /* 0x0000000305047899 */ /* 0x000fe2000800063f */
[C---:B------:R-:W-:Y:S01]  /*1690*/  IMAD R102, R3.reuse, -0x10, -R92 ;  /* 0xfffffff003667824 */ /* 0x040fe200078e0a5c */
[----:B------:R-:W-:Y:S01]  /*16a0*/  USEL UR5, URZ, 0x1, UP0 ;  /* 0x000000013f057887 */ /* 0x000fe20008000000 */
[----:B------:R-:W-:Y:S01]  /*16b0*/  SHF.R.S32.HI R95, RZ, 0x1f, R94 ;  /* 0x0000001fff5f7819 */ /* 0x000fe2000001145e */
[----:B------:R-:W-:Y:S01]  /*16c0*/  UIADD3 UR46, UR41, 0xa0, URZ ;  /* 0x000000a0292e7890 */ /* 0x000fe2000fffe03f */
[----:B------:R-:W1:Y:S01]  /*16d0*/  LDC R100, c[0x0][0x600] ;  /* 0x00018000ff647b82 */ /* 0x000e620000000800 */
[-C--:B----4-:R-:W-:Y:S01]  /*16e0*/  SHF.L.U32 R6, R6, R97.reuse, RZ ;  /* 0x0000006106067219 */ /* 0x090fe200000006ff */
[----:B------:R-:W-:Y:S01]  /*16f0*/  ULOP3.LUT UR4, UR4, 0x8, URZ, 0xc0, !UPT ;  /* 0x0000000804047892 */ /* 0x000fe2000f8ec03f */
[----:B------:R-:W-:Y:S01]  /*1700*/  IMAD.WIDE R92, R3, 0x10, R92 ;  /* 0x00000010035c7825 */ /* 0x000fe200078e025c */
[----:B------:R-:W-:Y:S01]  /*1710*/  SHF.L.U32 R97, R10, R97, RZ ;  /* 0x000000610a617219 */ /* 0x000fe200000006ff */
[----:B------:R-:W-:Y:S01]  /*1720*/  UIADD3 UR42, -UR42, UR40, URZ ;  /* 0x000000282a2a7290 */ /* 0x000fe2000fffe13f */
[----:B------:R-:W-:Y:S01]  /*1730*/  LOP3.LUT R101, RZ, R6, RZ, 0x33, !PT ;  /* 0x00000006ff657212 */ /* 0x000fe200078e33ff */
[----:B------:R-:W-:Y:S01]  /*1740*/  IMAD.U32 R105, RZ, RZ, UR5 ;  /* 0x00000005ff697e24 */ /* 0x000fe2000f8e00ff */
[C---:B--2---:R-:W-:Y:S01]  /*1750*/  SHF.L.U64.HI R96, R8.reuse, 0x3, R9 ;  /* 0x0000000308607819 */ /* 0x044fe20000010209 */
[----:B------:R-:W-:Y:S01]  /*1760*/  IMAD.SHL.U32 R91, R8, 0x8, RZ ;  /* 0x00000008085b7824 */ /* 0x000fe200078e00ff */
[----:B------:R-:W-:Y:S01]  /*1770*/  ULEA UR43, UR43, UR46, 0x3 ;  /* 0x0000002e2b2b7291 */ /* 0x000fe2000f8e183f */
[----:B------:R-:W-:Y:S01]  /*1780*/  VIADD R102, R102, UR6 ;  /* 0x0000000666667c36 */ /* 0x000fe20008000000 */
[----:B------:R-:W-:-:S02]  /*1790*/  ULOP3.LUT UR47, UR4, 0x8, URZ, 0x3c, !UPT ;  /* 0x00000008042f7892 */ /* 0x000fc4000f8e3c3f */
[----:B------:R-:W-:Y:S01]  /*17a0*/  ULOP3.LUT UR44, UR4, 0x18, URZ, 0x3c, !UPT ;  /* 0x00000018042c7892 */ /* 0x000fe2000f8e3c3f */
[----:B0-----:R-:W-:Y:S02]  /*17b0*/  IMAD R99, R4, -0x2, R99 ;  /* 0xfffffffe04637824 */ /* 0x001fe400078e0263 */
[----:B-1----:R-:W-:Y:S01]  /*17c0*/  VIADD R100, R100, 0xffffffff ;  /* 0xffffffff64647836 */ /* 0x002fe20000000000 */
[----:B---3--:R-:W-:-:S08]  /*17d0*/  SHF.L.U64.HI R98, R12, 0x1, R0 ;  /* 0x000000010c627819 */ /* 0x008fd00000010200 */
.L_x_167:
[----:B------:R-:W-:-:S04]  /*17e0*/  SHF.L.U32 R0, R105, 0x1f, RZ ;  /* 0x0000001f69007819 */ /* 0x000fc800000006ff */
[----:B------:R-:W0:Y:S02]  /*17f0*/  SYNCS.PHASECHK.TRANS64.TRYWAIT P0, [UR43+-0x8], R0 ;  /* 0xfffff800ff0075a7 */ /* 0x000e24000800016b */
[----:B01-34-:R-:W-:Y:S05]  /*1800*/  @!P0 BRA `(.L_x_20) ;  /* 0x0000006400408947 */ /* 0x01bfea0003800000 */
.L_x_194:
[----:B------:R-:W-:Y:S02]  /*1810*/  ULDC UR4, c[0x0][0x28c] ;  /* 0x0000a30000047ab9 */ /* 0x000fe40000000800 */
[----:B------:R-:W-:-:S13]  /*1820*/  ISETP.LT.AND P0, PT, RZ, UR4, PT ;  /* 0x00000004ff007c0c */ /* 0x000fda000bf01270 */
[----:B------:R-:W-:Y:S05]  /*1830*/  @P0 BRA `(.L_x_21) ;  /* 0x0000000000400947 */ /* 0x000fea0003800000 */
[----:B0-----:R-:W-:Y:S01]  /*1840*/  MOV R0, 0x0 ;  /* 0x0000000000007802 */ /* 0x001fe20000000f00 */
[----:B------:R-:W-:Y:S01]  /*1850*/  ULDC.64 UR4, c[0x4][0x68] ;  /* 0x01001a0000047ab9 */ /* 0x000fe20000000a00 */
[----:B------:R-:W-:Y:S01]  /*1860*/  ULDC.64 UR6, c[0x4][0x8] ;  /* 0x0100020000067ab9 */ /* 0x000fe20000000a00 */
[----:B------:R-:W-:Y:S01]  /*1870*/  IMAD.U32 R4, RZ, RZ, UR4 ;  /* 0x00000004ff047e24 */ /* 0x000fe2000f8e00ff */
[----:B------:R0:W1:Y:S01]  /*1880*/  LDC.64 R14, c[0x4][R0] ;  /* 0x01000000000e7b82 */ /* 0x0000620000000a00 */
[----:B------:R-:W-:Y:S01]  /*1890*/  IMAD.U32 R5, RZ, RZ, UR5 ;  /* 0x00000005ff057e24 */ /* 0x000fe2000f8e00ff */
[----:B------:R-:W-:Y:S01]  /*18a0*/  ULDC.64 UR4, c[0x4][0x70] ;  /* 0x01001c0000047ab9 */ /* 0x000fe20000000a00 */
[----:B------:R-:W-:Y:S02]  /*18b0*/  IMAD.U32 R10, RZ, RZ, UR6 ;  /* 0x00000006ff0a7e24 */ /* 0x000fe4000f8e00ff */
[----:B------:R-:W-:Y:S02]  /*18c0*/  IMAD.U32 R6, RZ, RZ, UR4 ;  /* 0x00000004ff067e24 */ /* 0x000fe4000f8e00ff */
[----:B------:R-:W-:-:S02]  /*18d0*/  IMAD.U32 R7, RZ, RZ, UR5 ;  /* 0x00000005ff077e24 */ /* 0x000fc4000f8e00ff */
[----:B------:R-:W-:Y:S02]  /*18e0*/  IMAD.U32 R11, RZ, RZ, UR7 ;  /* 0x00000007ff0b7e24 */ /* 0x000fe4000f8e00ff */
[----:B------:R-:W-:Y:S02]  /*18f0*/  IMAD.MOV.U32 R8, RZ, RZ, 0x1e1 ;  /* 0x000001e1ff087424 */ /* 0x000fe400078e00ff */
[----:B------:R-:W-:Y:S02]  /*1900*/  IMAD.MOV.U32 R12, RZ, RZ, 0x1 ;  /* 0x00000001ff0c7424 */ /* 0x000fe400078e00ff */
[----:B0-----:R-:W-:-:S07]  /*1910*/  IMAD.MOV.U32 R13, RZ, RZ, RZ ;  /* 0x000000ffff0d7224 */ /* 0x001fce00078e00ff */
[----:B------:R-:W-:-:S07]  /*1920*/  LEPC R20, `(.L_x_21) ;  /* 0x000000001014794e */ /* 0x000fce0000000000 */
[----:B-1---5:R-:W-:Y:S05]  /*1930*/  CALL.ABS.NOINC R14 ;  /* 0x000000000e007343 */ /* 0x022fea0003c00000 */
.L_x_21:
[----:B------:R-:W-:-:S13]  /*1940*/  ISETP.NE.AND P0, PT, R104, 0x3, PT ;  /* 0x000000036800780c */ /* 0x000fda0003f05270 */
[----:B------:R-:W-:Y:S05]  /*1950*/  @!P0 BRA `(.L_x_22) ;  /* 0x0000000000048947 */ /* 0x000fea0003800000 */
[----:B------:R-:W-:Y:S01]  /*1960*/  BPT.TRAP 0x1 ;  /* 0x000000040000795c */ /* 0x000fe20000300000 */
.L_x_22:
[----:B0-----:R-:W-:Y:S02]  /*1970*/  IMAD.U32 R3, RZ, RZ, UR38 ;  /* 0x00000026ff037e24 */ /* 0x001fe4000f8e00ff */
[----:B------:R-:W-:-:S03]  /*1980*/  IMAD.U32 R0, RZ, RZ, UR39 ;  /* 0x00000027ff007e24 */ /* 0x000fc6000f8e00ff */
[----:B------:R-:W-:Y:S02]  /*1990*/  LEA R3, R3, UR41, 0x3 ;  /* 0x0000002903037c11 */ /* 0x000fe4000f8e18ff */
[----:B------:R-:W-:-:S04]  /*19a0*/  SHF.L.U32 R0, R0, 0x1f, RZ ;  /* 0x0000001f00007819 */ /* 0x000fc800000006ff */
[----:B------:R0:W1:Y:S01]  /*19b0*/  SYNCS.PHASECHK.TRANS64.TRYWAIT P1, [R3+URZ], R0 ;  /* 0x00000000030075a7 */ /* 0x000062000802017f */
[----:B------:R-:W-:Y:S05]  /*19c0*/  @!P0 BRA `(.L_x_23) ;  /* 0x0000000000048947 */ /* 0x000fea0003800000 */
[----:B------:R-:W-:Y:S01]  /*19d0*/  BPT.TRAP 0x1 ;  /* 0x000000040000795c */ /* 0x000fe20000300000 */
.L_x_23:
[----:B------:R-:W-:-:S05]  /*19e0*/  IMAD.U32 R4, RZ, RZ, UR42 ;  /* 0x0000002aff047e24 */ /* 0x000fca000f8e00ff */
[----:B------:R-:W-:Y:S01]  /*19f0*/  ISETP.GE.AND P2, PT, R4, 0x1, PT ;  /* 0x000000010400780c */ /* 0x000fe20003f46270 */
[----:B-1----:R-:W-:-:S12]  /*1a00*/  @P1 BRA `(.L_x_24) ;  /* 0x0000000000081947 */ /* 0x002fd80003800000 */
[----:B------:R-:W1:Y:S02]  /*1a10*/  SYNCS.PHASECHK.TRANS64.TRYWAIT P1, [R3+URZ], R0 ;  /* 0x00000000030075a7 */ /* 0x000e64000802017f */
[----:B-1----:R-:W-:Y:S05]  /*1a20*/  @!P1 BRA `(.L_x_25) ;  /* 0x0000006000d09947 */ /* 0x002fea0003800000 */
.L_x_24:
[----:B------:R-:W-:Y:S05]  /*1a30*/  WARPSYNC.ALL ;  /* 0x0000000000007948 */ /* 0x000fea0003800000 */
[----:B------:R-:W-:Y:S01]  /*1a40*/  UIADD3 UR4, UR41, 0x180, URZ ;  /* 0x0000018029047890 */ /* 0x000fe2000fffe03f */
[----:B------:R-:W-:Y:S01]  /*1a50*/  WARPGROUP.ARRIVE ;  /* 0x00000000000079c5 */ /* 0x000fe20000000000 */
[----:B------:R-:W-:Y:S02]  /*1a60*/  UIADD3 UR5, UR41, 0x12180, URZ ;  /* 0x0001218029057890 */ /* 0x000fe4000fffe03f */
[----:B------:R-:W-:Y:S02]  /*1a70*/  USHF.R.U32.HI UR4, URZ, 0x4, UR4 ;  /* 0x000000043f047899 */ /* 0x000fe40008011604 */
[----:B------:R-:W-:-:S02]  /*1a80*/  USHF.R.U32.HI UR5, URZ, 0x4, UR5 ;  /* 0x000000043f057899 */ /* 0x000fc40008011605 */
[----:B------:R-:W-:Y:S02]  /*1a90*/  ULOP3.LUT UR4, UR4, 0x3fff, URZ, 0xc0, !UPT ;  /* 0x00003fff04047892 */ /* 0x000fe4000f8ec03f */
[----:B------:R-:W-:Y:S02]  /*1aa0*/  ULOP3.LUT UR5, UR5, 0x3fff, URZ, 0xc0, !UPT ;  /* 0x00003fff05057892 */ /* 0x000fe4000f8ec03f */
[----:B------:R-:W-:Y:S02]  /*1ab0*/  ULOP3.LUT UR8, UR4, 0x10000, URZ, 0xfc, !UPT ;  /* 0x0001000004087892 */ /* 0x000fe4000f8efc3f */
[----:B------:R-:W-:Y:S02]  /*1ac0*/  ULOP3.LUT UR9, UR5, 0x10000, URZ, 0xfc, !UPT ;  /* 0x0001000005097892 */ /* 0x000fe4000f8efc3f */
[----:B------:R-:W-:Y:S02]  /*1ad0*/  ULEA UR10, UR38, UR8, 0x9 ;  /* 0x00000008260a7291 */ /* 0x000fe4000f8e483f */
[----:B------:R-:W-:Y:S01]  /*1ae0*/  ULEA UR11, UR38, UR9, 0xa ;  /* 0x00000009260b7291 */ /* 0x000fe2000f8e503f */
[----:B------:R-:W-:Y:S01]  /*1af0*/  UMOV UR5, 0x40000040 ;  /* 0x4000004000057882 */ /* 0x000fe20000000000 */
[----:B------:R-:W-:-:S03]  /*1b00*/  UMOV UR7, 0x40000040 ;  /* 0x4000004000077882 */ /* 0x000fc60000000000 */
[----:B------:R-:W-:Y:S02]  /*1b10*/  UMOV UR4, UR10 ;  /* 0x0000000a00047c82 */ /* 0x000fe40008000000 */
[----:B------:R-:W-:Y:S02]  /*1b20*/  UMOV UR6, UR11 ;  /* 0x0000000b00067c82 */ /* 0x000fe40008000000 */
[----:B------:R-:W-:Y:S01]  /*1b30*/  HGMMA.64x128x8.F32.TF32 R24, gdesc[UR4], RZ, !UPT, gsb0 ;  /* 0x05e00000041879f0 */ /* 0x000fe2000c0028ff */
[----:B------:R-:W-:Y:S02]  /*1b40*/  UIADD3 UR4, UR10, 0x2, URZ ;  /* 0x000000020a047890 */ /* 0x000fe4000fffe03f */
[----:B------:R-:W-:Y:S01]  /*1b50*/  UIADD3 UR6, UR11, 0x2, URZ ;  /* 0x000000020b067890 */ /* 0x000fe2000fffe03f */
[----:B------:R-:W-:Y:S01]  /*1b60*/  UMOV UR5, 0x40000040 ;  /* 0x4000004000057882 */ /* 0x000fe20000000000 */
[----:B------:R-:W-:Y:S01]  /*1b70*/  UMOV UR7, 0x40000040 ;  /* 0x4000004000077882 */ /* 0x000fe20000000000 */
[----:B------:R-:W-:-:S02]  /*1b80*/  WARPGROUP.DEPBAR.LE gsb0, 0x0 ;  /* 0x00008000000079c5 */ /* 0x000fc40000010000 */
[----:B------:R-:W-:-:S06]  /*1b90*/  WARPGROUP.ARRIVE ;  /* 0x00000000000079c5 */ /* 0x000fcc0000000000 */
[----:B------:R-:W-:Y:S01]  /*1ba0*/  HGMMA.64x128x8.F32.TF32 R24, gdesc[UR4], R24, gsb0 ;  /* 0x05e00000041879f0 */ /* 0x000fe20008002818 */
[----:B------:R-:W-:Y:S02]  /*1bb0*/  UIADD3 UR4, UR10, 0x4, URZ ;  /* 0x000000040a047890 */ /* 0x000fe4000fffe03f */
[----:B------:R-:W-:Y:S01]  /*1bc0*/  UIADD3 UR6, UR11, 0x4, URZ ;  /* 0x000000040b067890 */ /* 0x000fe2000fffe03f */
[----:B------:R-:W-:Y:S01]  /*1bd0*/  UMOV UR5, 0x40000040 ;  /* 0x4000004000057882 */ /* 0x000fe20000000000 */
[----:B------:R-:W-:Y:S01]  /*1be0*/  UMOV UR7, 0x40000040 ;  /* 0x4000004000077882 */ /* 0x000fe20000000000 */
[----:B------:R-:W-:Y:S02]  /*1bf0*/  WARPGROUP.DEPBAR.LE gsb0, 0x0 ;  /* 0x00008000000079c5 */ /* 0x000fe40000010000 */
        /* <DEDUP_REMOVED lines=8> */
[----:B------:R-:W-:Y:S03]  /*1c80*/  HGMMA.64x128x8.F32.TF32 R24, gdesc[UR4], R24, gsb0 ;  /* 0x05e00000041879f0 */ /* 0x000fe60008002818 */
[----:B------:R-:W-:Y:S02]  /*1c90*/  WARPGROUP.DEPBAR.LE gsb0, 0x0 ;  /* 0x00008000000079c5 */ /* 0x000fe40000010000 */
[----:B------:R-:W-:Y:S05]  /*1ca0*/  @!P2 BRA `(.L_x_26) ;  /* 0x000000040014a947 */ /* 0x000fea0003800000 */
[----:B------:R-:W-:Y:S01]  /*1cb0*/  UIADD3 UR4, UR38, 0x1, URZ ;  /* 0x0000000126047890 */ /* 0x000fe2000fffe03f */
[----:B01----:R-:W-:Y:S02]  /*1cc0*/  IMAD.U32 R0, RZ, RZ, UR42 ;  /* 0x0000002aff007e24 */ /* 0x003fe4000f8e00ff */
[----:B------:R-:W-:Y:S01]  /*1cd0*/  IMAD.U32 R3, RZ, RZ, UR38 ;  /* 0x00000026ff037e24 */ /* 0x000fe2000f8e00ff */
[----:B------:R-:W-:-:S04]  /*1ce0*/  UISETP.NE.AND UP0, UPT, UR4, 0x9, UPT ;  /* 0x000000090400788c */ /* 0x000fc8000bf05270 */
[----:B------:R-:W-:Y:S02]  /*1cf0*/  USEL UR5, URZ, 0x1, UP0 ;  /* 0x000000013f057887 */ /* 0x000fe40008000000 */
[----:B------:R-:W-:Y:S02]  /*1d00*/  USEL UR10, UR4, URZ, UP0 ;  /* 0x0000003f040a7287 */ /* 0x000fe40008000000 */
[----:B------:R-:W-:-:S06]  /*1d10*/  ULOP3.LUT UR5, UR39, UR5, URZ, 0x3c, !UPT ;  /* 0x0000000527057292 */ /* 0x000fcc000f8e3c3f */
[----:B------:R-:W-:-:S07]  /*1d20*/  IMAD.U32 R6, RZ, RZ, UR5 ;  /* 0x00000005ff067e24 */ /* 0x000fce000f8e00ff */
.L_x_33:
[----:B------:R-:W-:Y:S05]  /*1d30*/  @!P0 BRA `(.L_x_27) ;  /* 0x0000000000048947 */ /* 0x000fea0003800000 */
[----:B------:R-:W-:Y:S01]  /*1d40*/  BPT.TRAP 0x1 ;  /* 0x000000040000795c */ /* 0x000fe20000300000 */
.L_x_27:
[----:B------:R-:W-:Y:S01]  /*1d50*/  ULEA UR4, UR10, UR41, 0x3 ;  /* 0x000000290a047291 */ /* 0x000fe2000f8e183f */
[----:B------:R-:W-:-:S08]  /*1d60*/  SHF.L.U32 R4, R6, 0x1f, RZ ;  /* 0x0000001f06047819 */ /* 0x000fd000000006ff */
[----:B------:R0:W1:Y:S01]  /*1d70*/  SYNCS.PHASECHK.TRANS64.TRYWAIT P1, [UR4], R4 ;  /* 0x00000004ff0075a7 */ /* 0x0000620008020144 */
[----:B------:R-:W-:Y:S05]  /*1d80*/  @!P0 BRA `(.L_x_28) ;  /* 0x0000000000048947 */ /* 0x000fea0003800000 */
[----:B------:R-:W-:Y:S01]  /*1d90*/  BPT.TRAP 0x1 ;  /* 0x000000040000795c */ /* 0x000fe20000300000 */
.L_x_28:
[----:B-1----:R-:W-:Y:S05]  /*1da0*/  @P1 BRA `(.L_x_29) ;  /* 0x0000000000081947 */ /* 0x002fea0003800000 */
[----:B------:R-:W1:Y:S02]  /*1db0*/  SYNCS.PHASECHK.TRANS64.TRYWAIT P1, [UR4], R4 ;  /* 0x00000004ff0075a7 */ /* 0x000e640008020144 */
[----:B-1----:R-:W-:Y:S05]  /*1dc0*/  @!P1 BRA `(.L_x_30) ;  /* 0x0000005c00fc9947 */ /* 0x002fea0003800000 */
.L_x_29:
[----:B------:R-:W-:Y:S01]  /*1dd0*/  ULEA UR11, UR10, UR8, 0x9 ;  /* 0x000000080a0b7291 */ /* 0x000fe2000f8e483f */
[----:B------:R-:W-:Y:S01]  /*1de0*/  WARPGROUP.ARRIVE ;  /* 0x00000000000079c5 */ /* 0x000fe20000000000 */
[----:B------:R-:W-:Y:S01]  /*1df0*/  ULEA UR12, UR10, UR9, 0xa ;  /* 0x000000090a0c7291 */ /* 0x000fe2000f8e503f */
[----:B------:R-:W-:Y:S01]  /*1e00*/  UMOV UR5, 0x40000040 ;  /* 0x4000004000057882 */ /* 0x000fe20000000000 */
[----:B------:R-:W-:-:S03]  /*1e10*/  UMOV UR7, 0x40000040 ;  /* 0x4000004000077882 */ /* 0x000fc60000000000 */
[----:B------:R-:W-:Y:S02]  /*1e20*/  UMOV UR4, UR11 ;  /* 0x0000000b00047c82 */ /* 0x000fe40008000000 */
[----:B------:R-:W-:Y:S02]  /*1e30*/  UMOV UR6, UR12 ;  /* 0x0000000c00067c82 */ /* 0x000fe40008000000 */
[----:B------:R-:W-:Y:S01]  /*1e40*/  HGMMA.64x128x8.F32.TF32 R24, gdesc[UR4], R24, gsb0 ;  /* 0x05e00000041879f0 */ /* 0x000fe20008002818 */
        /* <DEDUP_REMOVED lines=23> */
[----:B------:R-:W-:Y:S01]  /*1fc0*/  BPT.TRAP 0x1 ;  /* 0x000000040000795c */ /* 0x000fe20000300000 */
.L_x_31:
[----:B------:R-:W-:-:S13]  /*1fd0*/  ISETP.NE.AND P1, PT, R103, RZ, PT ;  /* 0x000000ff6700720c */ /* 0x000fda0003f25270 */
[----:B01----:R-:W-:-:S05]  /*1fe0*/  @P1 LEA R4, R3, UR41, 0x3 ;  /* 0x0000002903041c11 */ /* 0x003fca000f8e18ff */
[----:B------:R-:W-:-:S05]  /*1ff0*/  @P1 VIADD R5, R4, 0x48 ;  /* 0x0000004804051836 */ /* 0x000fca0000000000 */
[----:B------:R-:W-:-:S04]  /*2000*/  @P1 PRMT R5, R88, 0x654, R5 ;  /* 0x0000065458051816 */ /* 0x000fc80000000005 */
[----:B------:R0:W-:Y:S01]  /*2010*/  @P1 SYNCS.ARRIVE.TRANS64.RED.A1T0 RZ, [R5+URZ], RZ ;  /* 0x000000ff05ff19a7 */ /* 0x0001e2000810043f */
[----:B------:R-:W-:-:S13]  /*2020*/  ISETP.GT.U32.AND P1, PT, R23, 0x1, PT ;  /* 0x000000011700780c */ /* 0x000fda0003f24070 */
[----:B0-----:R-:W-:Y:S05]  /*2030*/  @P1 BRA `(.L_x_32) ;  /* 0x0000000000041947 */ /* 0x001fea0003800000 */
[----:B------:R-:W-:Y:S01]  /*2040*/  BPT.TRAP 0x1 ;  /* 0x000000040000795c */ /* 0x000fe20000300000 */
.L_x_32:
[----:B------:R-:W-:Y:S01]  /*2050*/  UIADD3 UR10, UR10, 0x1, URZ ;  /* 0x000000010a0a7890 */ /* 0x000fe2000fffe03f */
[C---:B------:R-:W-:Y:S01]  /*2060*/  ISETP.GT.AND P2, PT, R0.reuse, 0x1, PT ;  /* 0x000000010000780c */ /* 0x040fe20003f44270 */
[----:B------:R-:W-:Y:S02]  /*2070*/  VIADD R3, R3, 0x1 ;  /* 0x0000000103037836 */ /* 0x000fe40000000000 */
[----:B------:R-:W-:Y:S01]  /*2080*/  UISETP.NE.AND UP0, UPT, UR10, 0x9, UPT ;  /* 0x000000090a00788c */ /* 0x000fe2000bf05270 */
[----:B------:R-:W-:Y:S02]  /*2090*/  VIADD R0, R0, 0xffffffff ;  /* 0xffffffff00007836 */ /* 0x000fe40000000000 */
[C---:B------:R-:W-:Y:S01]  /*20a0*/  ISETP.NE.AND P1, PT, R3.reuse, 0x9, PT ;  /* 0x000000090300780c */ /* 0x040fe20003f25270 */
[----:B------:R-:W-:Y:S02]  /*20b0*/  USEL UR4, URZ, 0x1, UP0 ;  /* 0x000000013f047887 */ /* 0x000fe40008000000 */
[----:B------:R-:W-:Y:S01]  /*20c0*/  USEL UR10, UR10, URZ, UP0 ;  /* 0x0000003f0a0a7287 */ /* 0x000fe20008000000 */
[----:B------:R-:W-:-:S03]  /*20d0*/  SEL R3, R3, RZ, P1 ;  /* 0x000000ff03037207 */ /* 0x000fc60000800000 */
[----:B------:R-:W-:Y:S01]  /*20e0*/  LOP3.LUT R6, R6, UR4, RZ, 0x3c, !PT ;  /* 0x0000000406067c12 */ /* 0x000fe2000f8e3cff */
[----:B------:R-:W-:Y:S07]  /*20f0*/  @P2 BRA `(.L_x_33) ;  /* 0xfffffffc000c2947 */ /* 0x000fee000383ffff */
.L_x_26:
[----:B01----:R-:W0:Y:S01]  /*2100*/  LDC R0, c[0x0][0x28c] ;  /* 0x0000a300ff007b82 */ /* 0x003e220000000800 */
[----:B------:R-:W-:-:S04]  /*2110*/  IMAD.U32 R3, RZ, RZ, UR47 ;  /* 0x0000002fff037e24 */ /* 0x000fc8000f8e00ff */
[----:B------:R1:W-:Y:S01]  /*2120*/  SYNCS.ARRIVE.TRANS64.A1T0 RZ, [R3+UR46], RZ ;  /* 0x000000ff03ff79a7 */ /* 0x0003e2000810002e */
[----:B0-----:R-:W-:-:S13]  /*2130*/  ISETP.GE.AND P1, PT, R0, 0x1, PT ;  /* 0x000000010000780c */ /* 0x001fda0003f26270 */
[----:B-1----:R-:W-:Y:S05]  /*2140*/  @!P1 BRA `(.L_x_34) ;  /* 0x0000000000449947 */ /* 0x002fea0003800000 */
[----:B------:R-:W-:Y:S05]  /*2150*/  @!P0 BRA `(.L_x_35) ;  /* 0x0000000000048947 */ /* 0x000fea0003800000 */
[----:B------:R-:W-:Y:S01]  /*2160*/  BPT.TRAP 0x1 ;  /* 0x000000040000795c */ /* 0x000fe20000300000 */
.L_x_35:
[----:B------:R-:W-:-:S13]  /*2170*/  ISETP.NE.AND P0, PT, R103, RZ, PT ;  /* 0x000000ff6700720c */ /* 0x000fda0003f05270 */
[----:B------:R-:W-:-:S05]  /*2180*/  VOTEU.ANY UP0, P0 ;  /* 0x00000000003f7886 */ /* 0x000fca0000000100 */
[----:B------:R-:W-:-:S06]  /*2190*/  @UP0 UIADD3 UR4, UR38, UR42, URZ ;  /* 0x0000002a26040290 */ /* 0x000fcc000fffe03f */
[----:B------:R-:W-:Y:S02]  /*21a0*/  IMAD.U32 R4, RZ, RZ, UR4 ;  /* 0x00000004ff047e24 */ /* 0x000fe4000f8e00ff */
[----:B------:R-:W-:Y:S02]  /*21b0*/  IMAD.U32 R3, RZ, RZ, UR4 ;  /* 0x00000004ff037e24 */ /* 0x000fe4000f8e00ff */
[----:B------:R-:W-:-:S05]  /*21c0*/  @P0 IMAD.WIDE.U32 R4, R4, 0x38e38e39, RZ ;  /* 0x38e38e3904040825 */ /* 0x000fca00078e00ff */
[----:B------:R-:W-:-:S05]  /*21d0*/  @P0 SHF.R.U32.HI R0, RZ, 0x1, R5 ;  /* 0x00000001ff000819 */ /* 0x000fca0000011605 */
[----:B------:R-:W-:-:S05]  /*21e0*/  @P0 IMAD R0, R0, -0x9, R3 ;  /* 0xfffffff700000824 */ /* 0x000fca00078e0203 */
[----:B------:R-:W-:-:S05]  /*21f0*/  @P0 LEA R0, R0, UR41, 0x3 ;  /* 0x0000002900000c11 */ /* 0x000fca000f8e18ff */
[----:B------:R-:W-:-:S05]  /*2200*/  @P0 VIADD R3, R0, 0x48 ;  /* 0x0000004800030836 */ /* 0x000fca0000000000 */
[----:B------:R-:W-:-:S04]  /*2210*/  @P0 PRMT R3, R88, 0x654, R3 ;  /* 0x0000065458030816 */ /* 0x000fc80000000003 */
[----:B------:R0:W-:Y:S01]  /*2220*/  @P0 SYNCS.ARRIVE.TRANS64.RED.A1T0 RZ, [R3+URZ], RZ ;  /* 0x000000ff03ff09a7 */ /* 0x0001e2000810043f */
[----:B------:R-:W-:-:S13]  /*2230*/  ISETP.GT.U32.AND P0, PT, R23, 0x1, PT ;  /* 0x000000011700780c */ /* 0x000fda0003f04070 */
[----:B0-----:R-:W-:Y:S05]  /*2240*/  @P0 BRA `(.L_x_34) ;  /* 0x0000000000040947 */ /* 0x001fea0003800000 */
[----:B------:R-:W-:Y:S01]  /*2250*/  BPT.TRAP 0x1 ;  /* 0x000000040000795c */ /* 0x000fe20000300000 */
.L_x_34:
[----:B------:R-:W-:Y:S01]  /*2260*/  SHF.L.U32 R0, R105, 0x1f, RZ ;  /* 0x0000001f69007819 */ /* 0x000fe200000006ff */
[----:B------:R-:W-:Y:S01]  /*2270*/  UIADD3 UR38, UR38, UR45, URZ ;  /* 0x0000002d26267290 */ /* 0x000fe2000fffe03f */
[----:B------:R-:W-:Y:S01]  /*2280*/  SHF.R.S32.HI R11, RZ, 0x1f, R19 ;  /* 0x0000001fff0b7819 */ /* 0x000fe20000011413 */
[----:B------:R-:W-:Y:S01]  /*2290*/  UISETP.GE.U32.AND UP1, UPT, UR45, 0x9, UPT ;  /* 0x000000092d00788c */ /* 0x000fe2000bf26070 */
[----:B------:R-:W0:Y:S01]  /*22a0*/  SYNCS.PHASECHK.TRANS64.TRYWAIT P0, [UR43+0x8], R0 ;  /* 0x00000800ff0075a7 */ /* 0x000e22000800016b */
[----:B------:R-:W-:-:S04]  /*22b0*/  UISETP.GT.U32.AND UP0, UPT, UR38, 0x8, UPT ;  /* 0x000000082600788c */ /* 0x000fc8000bf04070 */
[----:B------:R-:W-:-:S04]  /*22c0*/  UISETP.LT.U32.AND UP0, UPT, UR45, 0x9, UP0 ;  /* 0x000000092d00788c */ /* 0x000fc80008701070 */
[----:B------:R-:W-:Y:S02]  /*22d0*/  USEL UR6, URZ, 0x1, !UP0 ;  /* 0x000000013f067887 */ /* 0x000fe4000c000000 */
[----:B------:R-:W-:Y:S02]  /*22e0*/  @UP1 UIMAD.WIDE.U32 UR4, UR38, 0x38e38e39, URZ ;  /* 0x38e38e39260418a5 */ /* 0x000fe4000f8e003f */
[----:B------:R-:W-:Y:S02]  /*22f0*/  ULOP3.LUT UR39, UR39, UR6, URZ, 0x3c, !UPT ;  /* 0x0000000627277292 */ /* 0x000fe4000f8e3c3f */
[----:B------:R-:W-:-:S04]  /*2300*/  @UP1 USHF.R.U32.HI UR4, URZ, 0x1, UR5 ;  /* 0x000000013f041899 */ /* 0x000fc80008011605 */
[----:B------:R-:W-:Y:S01]  /*2310*/  @UP1 ULOP3.LUT UR39, UR39, 0x1, UR4, 0x78, !UPT ;  /* 0x0000000127271892 */ /* 0x000fe2000f8e7804 */
[----:B0-----:R-:W-:Y:S11]  /*2320*/  @!P0 BRA `(.L_x_36) ;  /* 0x0000005800bc8947 */ /* 0x001ff60003800000 */
.L_x_195:
[----:B------:R-:W-:Y:S01]  /*2330*/  IMAD.SHL.U32 R7, R22, 0x40, RZ ;  /* 0x0000004016077824 */ /* 0x000fe200078e00ff */
[----:B------:R-:W-:Y:S01]  /*2340*/  ULDC UR6, c[0x0][0x284] ;  /* 0x0000a10000067ab9 */ /* 0x000fe20000000800 */
[----:B------:R-:W-:Y:S01]  /*2350*/  IMAD.SHL.U32 R12, R18, 0x80, RZ ;  /* 0x00000080120c7824 */ /* 0x000fe200078e00ff */
[----:B------:R-:W-:Y:S01]  /*2360*/  ULDC.64 UR4, c[0x0][0x5d0] ;  /* 0x0001740000047ab9 */ /* 0x000fe20000000a00 */
[----:B------:R-:W-:Y:S01]  /*2370*/  IMAD.WIDE R20, R22, 0x40, R92 ;  /* 0x0000004016147825 */ /* 0x000fe200078e025c */
[----:B------:R-:W-:Y:S01]  /*2380*/  ISETP.GE.AND P0, PT, R7, UR6, PT ;  /* 0x0000000607007c0c */ /* 0x000fe2000bf06270 */
[----:B------:R-:W-:Y:S01]  /*2390*/  ULDC UR6, c[0x0][0x288] ;  /* 0x0000a20000067ab9 */ /* 0x000fe20000000800 */
[----:B------:R-:W-:Y:S01]  /*23a0*/  SHF.R.S32.HI R13, RZ, 0x1f, R12 ;  /* 0x0000001fff0d7819 */ /* 0x000fe2000001140c */
[----:B0-----:R-:W-:Y:S01]  /*23b0*/  IMAD R0, R11, UR4, RZ ;  /* 0x000000040b007c24 */ /* 0x001fe2000f8e02ff */
[----:B------:R-:W-:Y:S01]  /*23c0*/  ISETP.GE.OR P0, PT, R12, UR6, P0 ;  /* 0x000000060c007c0c */ /* 0x000fe20008706670 */
[----:B------:R-:W-:-:S04]  /*23d0*/  IMAD.WIDE.U32 R4, R19, UR4, R94 ;  /* 0x0000000413047c25 */ /* 0x000fc8000f8e005e */
[----:B------:R-:W-:Y:S01]  /*23e0*/  IMAD R3, R19, UR5, R0 ;  /* 0x0000000513037c24 */ /* 0x000fe2000f8e0200 */
[----:B------:R-:W-:Y:S01]  /*23f0*/  IADD3 R4, P1, R12, R4, RZ ;  /* 0x000000040c047210 */ /* 0x000fe20007f3e0ff */
[----:B------:R-:W-:Y:S02]  /*2400*/  ULDC.64 UR4, c[0x0][0x5c8] ;  /* 0x0001720000047ab9 */ /* 0x000fe40000000a00 */
[----:B------:R-:W-:Y:S01]  /*2410*/  IMAD R9, R21, UR4, RZ ;  /* 0x0000000415097c24 */ /* 0x000fe2000f8e02ff */
[----:B------:R-:W-:-:S03]  /*2420*/  IADD3.X R5, R13, R5, R3, P1, !PT ;  /* 0x000000050d057210 */ /* 0x000fc60000ffe403 */
[C---:B------:R-:W-:Y:S02]  /*2430*/  IMAD R9, R20.reuse, UR5, R9 ;  /* 0x0000000514097c24 */ /* 0x040fe4000f8e0209 */
[----:B------:R-:W-:Y:S01]  /*2440*/  IMAD.WIDE.U32 R106, R20, UR4, R4 ;  /* 0x00000004146a7c25 */ /* 0x000fe2000f8e0004 */
[----:B------:R-:W-:Y:S06]  /*2450*/  @P0 BRA `(.L_x_37) ;  /* 0x0000003c00d80947 */ /* 0x000fec0003800000 */
[----:B-----5:R-:W-:Y:S01]  /*2460*/  FSETP.NEU.AND P0, PT, R90, RZ, PT ;  /* 0x000000ff5a00720b */ /* 0x020fe20003f0d000 */
[----:B------:R-:W-:Y:S01]  /*2470*/  IMAD.IADD R3, R99, 0x1, -R12 ;  /* 0x0000000163037824 */ /* 0x000fe200078e0a0c */
[----:B------:R-:W-:Y:S01]  /*2480*/  BSSY B0, `(.L_x_37) ;  /* 0x00003f3000007945 */ /* 0x000fe20003800000 */
[----:B------:R-:W-:Y:S02]  /*2490*/  IMAD.IADD R0, R102, 0x1, -R7 ;  /* 0x0000000166007824 */ /* 0x000fe400078e0a07 */
[----:B------:R-:W-:Y:S01]  /*24a0*/  IMAD.IADD R115, R107, 0x1, R9 ;  /* 0x000000016b737824 */ /* 0x000fe200078e0209 */
[----:B------:R-:W-:-:S04]  /*24b0*/  ISETP.GT.AND P2, PT, R3, RZ, PT ;  /* 0x000000ff0300720c */ /* 0x000fc80003f44270 */
[----:B------:R-:W-:-:S03]  /*24c0*/  ISETP.GT.AND P3, PT, R0, RZ, P2 ;  /* 0x000000ff0000720c */ /* 0x000fc60001764270 */
[----:B------:R-:W-:Y:S10]  /*24d0*/  @!P0 BRA `(.L_x_38) ;  /* 0x0000002c001c8947 */ /* 0x000ff40003800000 */
[----:B------:R-:W0:Y:S01]  /*24e0*/  LDC.64 R108, c[0x0][0x5b8] ;  /* 0x00016e00ff6c7b82 */ /* 0x000e220000000a00 */
[----:B------:R-:W-:-:S07]  /*24f0*/  ULDC.64 UR4, c[0x0][0x5c0] ;  /* 0x0001700000047ab9 */ /* 0x000fce0000000a00 */
[----:B------:R-:W1:Y:S08]  /*2500*/  LDC.64 R110, c[0x0][0x5b0] ;  /* 0x00016c00ff6e7b82 */ /* 0x000e700000000a00 */
[----:B------:R-:W2:Y:S01]  /*2510*/  LDC.64 R112, c[0x0][0x5a8] ;  /* 0x00016a00ff707b82 */ /* 0x000ea20000000a00 */
[-C--:B0-----:R-:W-:Y:S02]  /*2520*/  IMAD R6, R11, R108.reuse, RZ ;  /* 0x0000006c0b067224 */ /* 0x081fe400078e02ff */
[----:B------:R-:W-:-:S04]  /*2530*/  IMAD.WIDE.U32 R4, R19, R108, R94 ;  /* 0x0000006c13047225 */ /* 0x000fc800078e005e */
[----:B------:R-:W-:Y:S01]  /*2540*/  IMAD R107, R19, R109, R6 ;  /* 0x0000006d136b7224 */ /* 0x000fe200078e0206 */
[----:B------:R-:W-:Y:S01]  /*2550*/  IADD3 R6, P0, R12, R4, RZ ;  /* 0x000000040c067210 */ /* 0x000fe20007f1e0ff */
[----:B-1----:R-:W-:-:S03]  /*2560*/  IMAD R4, R21, R110, RZ ;  /* 0x0000006e15047224 */ /* 0x002fc600078e02ff */
[----:B------:R-:W-:Y:S01]  /*2570*/  IADD3.X R7, R13, R5, R107, P0, !PT ;  /* 0x000000050d077210 */ /* 0x000fe200007fe46b */
[C---:B------:R-:W-:Y:S02]  /*2580*/  IMAD R21, R20.reuse, R111, R4 ;  /* 0x0000006f14157224 */ /* 0x040fe400078e0204 */
[----:B------:R-:W-:-:S04]  /*2590*/  IMAD.WIDE.U32 R4, R20, R110, R6 ;  /* 0x0000006e14047225 */ /* 0x000fc800078e0006 */
[----:B------:R-:W-:Y:S01]  /*25a0*/  IMAD.IADD R5, R5, 0x1, R21 ;  /* 0x0000000105057824 */ /* 0x000fe200078e0215 */
[----:B--2---:R-:W-:-:S04]  /*25b0*/  LEA R10, P0, R4, R112, 0x2 ;  /* 0x00000070040a7211 */ /* 0x004fc800078010ff */
[----:B------:R-:W-:-:S05]  /*25c0*/  LEA.HI.X R11, R4, R113, R5, 0x2, P0 ;  /* 0x00000071040b7211 */ /* 0x000fca00000f1405 */
[----:B------:R0:W2:Y:S01]  /*25d0*/  @P3 LDG.E.LTC128B R18, desc[UR36][R10.64] ;  /* 0x000000240a123981 */ /* 0x0000a2000c1e1920 */
[----:B------:R-:W-:Y:S01]  /*25e0*/  IMAD.WIDE.U32 R4, R20, R110, R12 ;  /* 0x0000006e14047225 */ /* 0x000fe200078e000c */
[----:B------:R-:W-:Y:S01]  /*25f0*/  LEA R8, P1, R106, UR4, 0x2 ;  /* 0x000000046a087c11 */ /* 0x000fe2000f8210ff */
[----:B------:R-:W-:Y:S01]  /*2600*/  BSSY B1, `(.L_x_39) ;  /* 0x0000014000017945 */ /* 0x000fe20003800000 */
[----:B------:R-:W-:-:S04]  /*2610*/  IADD3 R14, P0, R94, R4, RZ ;  /* 0x000000045e0e7210 */ /* 0x000fc80007f1e0ff */
[----:B------:R-:W-:Y:S01]  /*2620*/  IADD3.X R15, R95, R21, R5, P0, !PT ;  /* 0x000000155f0f7210 */ /* 0x000fe200007fe405 */
[C---:B0-----:R-:W-:Y:S01]  /*2630*/  IMAD.SHL.U32 R10, R110.reuse, 0x8, RZ ;  /* 0x000000086e0a7824 */ /* 0x041fe200078e00ff */
[----:B------:R-:W-:Y:S02]  /*2640*/  ISETP.GT.AND P0, PT, R3, 0x1, PT ;  /* 0x000000010300780c */ /* 0x000fe40003f04270 */
[----:B------:R-:W-:Y:S01]  /*2650*/  SHF.L.U64.HI R11, R110, 0x3, R111 ;  /* 0x000000036e0b7819 */ /* 0x000fe2000001026f */
[----:B------:R-:W-:-:S04]  /*2660*/  IMAD.WIDE.U32 R14, R19, R108, R14 ;  /* 0x0000006c130e7225 */ /* 0x000fc800078e000e */
[----:B------:R-:W-:Y:S01]  /*2670*/  IMAD.IADD R5, R107, 0x1, R15 ;  /* 0x000000016b057824 */ /* 0x000fe200078e020f */
[----:B------:R-:W-:Y:S01]  /*2680*/  LEA R4, P4, R14, R112, 0x2 ;  /* 0x000000700e047211 */ /* 0x000fe200078810ff */
[----:B------:R-:W-:-:S03]  /*2690*/  IMAD.WIDE.U32 R10, R20, R110, R10 ;  /* 0x0000006e140a7225 */ /* 0x000fc600078e000a */
[----:B------:R-:W-:Y:S02]  /*26a0*/  LEA.HI.X R5, R14, R113, R5, 0x2, P4 ;  /* 0x000000710e057211 */ /* 0x000fe400020f1405 */
[----:B--2---:R-:W-:-:S05]  /*26b0*/  LOP3.LUT R9, R18, 0xffffe000, RZ, 0xc0, !PT ;  /* 0xffffe00012097812 */ /* 0x004fca00078ec0ff */
[----:B------:R-:W-:-:S04]  /*26c0*/  FMUL R9, R9, R90 ;  /* 0x0000005a09097220 */ /* 0x000fc80000400000 */
[----:B------:R-:W-:Y:S01]  /*26d0*/  FFMA R109, R24, R89, R9 ;  /* 0x00000059186d7223 */ /* 0x000fe20000000009 */
[----:B------:R-:W-:Y:S02]  /*26e0*/  LEA.HI.X R9, R106, UR5, R115, 0x2, P1 ;  /* 0x000000056a097c11 */ /* 0x000fe400088f1473 */
[----:B------:R-:W-:Y:S02]  /*26f0*/  ISETP.GT.AND P1, PT, R0, RZ, P0 ;  /* 0x000000ff0000720c */ /* 0x000fe40000724270 */
[----:B------:R-:W-:-:S05]  /*2700*/  F2FP.TF32.F32.PACK_B R109, R109 ;  /* 0x0000006dff6d723e */ /* 0x000fca00024050ff */
[----:B------:R0:W-:Y:S06]  /*2710*/  @P3 STG.E desc[UR36][R8.64], R109 ;  /* 0x0000006d08003986 */ /* 0x0001ec000c101924 */
[----:B------:R-:W-:Y:S05]  /*2720*/  @!P1 BRA `(.L_x_40) ;  /* 0x0000000000049947 */ /* 0x000fea0003800000 */
[----:B------:R1:W5:Y:S02]  /*2730*/  LDG.E.LTC128B R18, desc[UR36][R4.64+0x4] ;  /* 0x0000042404127981 */ /* 0x000364000c1e1920 */
.L_x_40:
[----:B------:R-:W-:Y:S05]  /*2740*/  BSYNC B1 ;  /* 0x0000000000017941 */ /* 0x000fea0003800000 */
.L_x_39:
[----:B-----5:R-:W-:Y:S01]  /*2750*/  LOP3.LUT R15, R18, 0xffffe000, RZ, 0xc0, !PT ;  /* 0xffffe000120f7812 */ /* 0x020fe200078ec0ff */
[----:B------:R-:W-:Y:S01]  /*2760*/  IMAD.IADD R21, R21, 0x1, R11 ;  /* 0x0000000115157824 */ /* 0x000fe200078e020b */
[----:B------:R-:W-:Y:S02]  /*2770*/  IADD3 R11, P3, R6, R10, RZ ;  /* 0x0000000a060b7210 */ /* 0x000fe40007f7e0ff */
[----:B------:R-:W-:Y:S01]  /*2780*/  ISETP.GT.AND P2, PT, R0, 0x8, P2 ;  /* 0x000000080000780c */ /* 0x000fe20001744270 */
[----:B------:R-:W-:Y:S02]  /*2790*/  FMUL R6, R15, R90 ;  /* 0x0000005a0f067220 */ /* 0x000fe40000400000 */
[----:B------:R-:W-:Y:S01]  /*27a0*/  IMAD.X R20, R21, 0x1, R7, P3 ;  /* 0x0000000115147824 */ /* 0x000fe200018e0607 */
[----:B------:R-:W-:Y:S01]  /*27b0*/  LEA R14, P3, R11, R112, 0x2 ;  /* 0x000000700b0e7211 */ /* 0x000fe200078610ff */
[----:B------:R-:W-:Y:S01]  /*27c0*/  FFMA R25, R25, R89, R6 ;  /* 0x0000005919197223 */ /* 0x000fe20000000006 */
[----:B------:R-:W-:-:S02]  /*27d0*/  @P1 IMAD.MOV.U32 R6, RZ, RZ, R8 ;  /* 0x000000ffff061224 */ /* 0x000fc400078e0008 */
[----:B------:R-:W-:Y:S01]  /*27e0*/  @P1 IMAD.MOV.U32 R7, RZ, RZ, R9 ;  /* 0x000000ffff071224 */ /* 0x000fe200078e0009 */
[----:B------:R-:W-:Y:S02]  /*27f0*/  LEA.HI.X R15, R11, R113, R20, 0x2, P3 ;  /* 0x000000710b0f7211 */ /* 0x000fe400018f1414 */
[----:B------:R-:W-:-:S05]  /*2800*/  F2FP.TF32.F32.PACK_B R25, R25 ;  /* 0x00000019ff19723e */ /* 0x000fca00024050ff */
[----:B------:R2:W-:Y:S04]  /*2810*/  @P1 STG.E desc[UR36][R6.64+0x4], R25 ;  /* 0x0000041906001986 */ /* 0x0005e8000c101924 */
[----:B------:R-:W3:Y:S01]  /*2820*/  @P2 LDG.E.LTC128B R18, desc[UR36][R14.64] ;  /* 0x000000240e122981 */ /* 0x000ee2000c1e1920 */
[----:B------:R-:W-:Y:S01]  /*2830*/  IADD3 R12, P1, P3, R94, R10, R12 ;  /* 0x0000000a5e0c7210 */ /* 0x000fe20007b3e00c */
[----:B------:R-:W-:Y:S01]  /*2840*/  BSSY B1, `(.L_x_41) ;  /* 0x0000011000017945 */ /* 0x000fe20003800000 */
[----:B------:R-:W-:Y:S02]  /*2850*/  ISETP.GT.AND P0, PT, R0, 0x8, P0 ;  /* 0x000000080000780c */ /* 0x000fe40000704270 */
[----:B------:R-:W-:Y:S02]  /*2860*/  IADD3.X R13, R95, R21, R13, P1, P3 ;  /* 0x000000155f0d7210 */ /* 0x000fe40000fe640d */
[----:B------:R-:W-:Y:S01]  /*2870*/  LEA R10, P1, R91, R8, 0x2 ;  /* 0x000000085b0a7211 */ /* 0x000fe200078210ff */
[----:B------:R-:W-:Y:S01]  /*2880*/  IMAD.WIDE.U32 R12, R19, R108, R12 ;  /* 0x0000006c130c7225 */ /* 0x000fe200078e000c */
[----:B------:R-:W-:-:S03]  /*2890*/  SHF.L.U64.HI R19, R91, 0x2, R96 ;  /* 0x000000025b137819 */ /* 0x000fc60000010260 */
[----:B------:R-:W-:Y:S01]  /*28a0*/  IMAD.IADD R13, R107, 0x1, R13 ;  /* 0x000000016b0d7824 */ /* 0x000fe200078e020d */
[----:B--2---:R-:W-:-:S04]  /*28b0*/  LEA R6, P3, R12, R112, 0x2 ;  /* 0x000000700c067211 */ /* 0x004fc800078610ff */
[----:B------:R-:W-:Y:S02]  /*28c0*/  LEA.HI.X R7, R12, R113, R13, 0x2, P3 ;  /* 0x000000710c077211 */ /* 0x000fe400018f140d */
[----:B---3--:R-:W-:-:S05]  /*28d0*/  LOP3.LUT R11, R18, 0xffffe000, RZ, 0xc0, !PT ;  /* 0xffffe000120b7812 */ /* 0x008fca00078ec0ff */
[----:B------:R-:W-:-:S04]  /*28e0*/  FMUL R11, R11, R90 ;  /* 0x0000005a0b0b7220 */ /* 0x000fc80000400000 */
[----:B------:R-:W-:Y:S01]  /*28f0*/  FFMA R21, R26, R89, R11 ;  /* 0x000000591a157223 */ /* 0x000fe2000000000b */
[----:B------:R-:W-:-:S04]  /*2900*/  IMAD.X R11, R19, 0x1, R9, P1 ;  /* 0x00000001130b7824 */ /* 0x000fc800008e0609 */
[----:B------:R-:W-:-:S05]  /*2910*/  F2FP.TF32.F32.PACK_B R21, R21 ;  /* 0x00000015ff15723e */ /* 0x000fca00024050ff */
[----:B------:R2:W-:Y:S01]  /*2920*/  @P2 STG.E desc[UR36][R10.64], R21 ;  /* 0x000000150a002986 */ /* 0x0005e2000c101924 */
[----:B------:R-:W-:Y:S05]  /*2930*/  @!P0 BRA `(.L_x_42) ;  /* 0x0000000000048947 */ /* 0x000fea0003800000 */
[----:B------:R3:W5:Y:S02]  /*2940*/  LDG.E.LTC128B R18, desc[UR36][R6.64+0x4] ;  /* 0x0000042406127981 */ /* 0x000764000c1e1920 */
.L_x_42:
[----:B------:R-:W-:Y:S05]  /*2950*/  BSYNC B1 ;  /* 0x0000000000017941 */ /* 0x000fea0003800000 */
.L_x_41:
[----:B-----5:R-:W-:Y:S01]  /*2960*/  LOP3.LUT R13, R18, 0xffffe000, RZ, 0xc0, !PT ;  /* 0xffffe000120d7812 */ /* 0x020fe200078ec0ff */
[----:B------:R-:W-:Y:S01]  /*2970*/  BSSY B1, `(.L_x_43) ;  /* 0x0000009000017945 */ /* 0x000fe20003800000 */
[----:B------:R-:W-:-:S03]  /*2980*/  ISETP.GT.AND P1, PT, R3, 0x8, PT ;  /* 0x000000080300780c */ /* 0x000fc60003f24270 */
[----:B------:R-:W-:Y:S01]  /*2990*/  FMUL R12, R13, R90 ;  /* 0x0000005a0d0c7220 */ /* 0x000fe20000400000 */
[----:B------:R-:W-:-:S03]  /*29a0*/  ISETP.GT.AND P2, PT, R0, RZ, P1 ;  /* 0x000000ff0000720c */ /* 0x000fc60000f44270 */
[----:B------:R-:W-:-:S05]  /*29b0*/  FFMA R27, R27, R89, R12 ;  /* 0x000000591b1b7223 */ /* 0x000fca000000000c */
[----:B------:R-:W-:-:S05]  /*29c0*/  F2FP.TF32.F32.PACK_B R27, R27 ;  /* 0x0000001bff1b723e */ /* 0x000fca00024050ff */
[----:B------:R4:W-:Y:S01]  /*29d0*/  @P0 STG.E desc[UR36][R10.64+0x4], R27 ;  /* 0x0000041b0a000986 */ /* 0x0009e2000c101924 */
[----:B------:R-:W-:Y:S05]  /*29e0*/  @!P2 BRA `(.L_x_44) ;  /* 0x000000000004a947 */ /* 0x000fea0003800000 */
[----:B------:R0:W5:Y:S02]  /*29f0*/  LDG.E.LTC128B R18, desc[UR36][R4.64+0x20] ;  /* 0x0000202404127981 */ /* 0x000164000c1e1920 */
.L_x_44:
[----:B------:R-:W-:Y:S05]  /*2a00*/  BSYNC B1 ;  /* 0x0000000000017941 */ /* 0x000fea0003800000 */
.L_x_43:
        /* <DEDUP_REMOVED lines=10> */
.L_x_46:
[----:B------:R-:W-:Y:S05]  /*2ab0*/  BSYNC B1 ;  /* 0x0000000000017941 */ /* 0x000fea0003800000 */
.L_x_45:
[----:B0----5:R-:W-:Y:S01]  /*2ac0*/  LOP3.LUT R13, R18, 0xffffe000, RZ, 0xc0, !PT ;  /* 0xffffe000120d7812 */ /* 0x021fe200078ec0ff */
[----:B------:R-:W-:Y:S01]  /*2ad0*/  BSSY B1, `(.L_x_47) ;  /* 0x0000008000017945 */ /* 0x000fe20003800000 */
[----:B------:R-:W-:-:S03]  /*2ae0*/  ISETP.GT.AND P1, PT, R0, 0x8, P1 ;  /* 0x000000080000780c */ /* 0x000fc60000f24270 */
[----:B------:R-:W-:-:S04]  /*2af0*/  FMUL R12, R13, R90 ;  /* 0x0000005a0d0c7220 */ /* 0x000fc80000400000 */
[----:B------:R-:W-:-:S05]  /*2b00*/  FFMA R29, R29, R89, R12 ;  /* 0x000000591d1d7223 */ /* 0x000fca000000000c */
[----:B------:R-:W-:-:S05]  /*2b10*/  F2FP.TF32.F32.PACK_B R29, R29 ;  /* 0x0000001dff1d723e */ /* 0x000fca00024050ff */
[----:B------:R0:W-:Y:S01]  /*2b20*/  @P3 STG.E desc[UR36][R8.64+0x24], R29 ;  /* 0x0000241d08003986 */ /* 0x0001e2000c101924 */
[----:B------:R-:W-:Y:S05]  /*2b30*/  @!P1 BRA `(.L_x_48) ;  /* 0x0000000000049947 */ /* 0x000fea0003800000 */
[----:B------:R0:W5:Y:S02]  /*2b40*/  LDG.E.LTC128B R18, desc[UR36][R6.64+0x20] ;  /* 0x0000202406127981 */ /* 0x000164000c1e1920 */
.L_x_48:
[----:B------:R-:W-:Y:S05]  /*2b50*/  BSYNC B1 ;  /* 0x0000000000017941 */ /* 0x000fea0003800000 */
.L_x_47:
[----:B-----5:R-:W-:Y:S01]  /*2b60*/  LOP3.LUT R13, R18, 0xffffe000, RZ, 0xc0, !PT ;  /* 0xffffe000120d7812 */ /* 0x020fe200078ec0ff */
        /* <DEDUP_REMOVED lines=8> */
.L_x_50:
[----:B------:R-:W-:Y:S05]  /*2bf0*/  BSYNC B1 ;  /* 0x0000000000017941 */ /* 0x000fea0003800000 */
.L_x_49:
[----:B0----5:R-:W-:Y:S01]  /*2c00*/  LOP3.LUT R13, R18, 0xffffe000, RZ, 0xc0, !PT ;  /* 0xffffe000120d7812 */ /* 0x021fe200078ec0ff */
        /* <DEDUP_REMOVED lines=9> */
.L_x_52:
[----:B------:R-:W-:Y:S05]  /*2ca0*/  BSYNC B1 ;  /* 0x0000000000017941 */ /* 0x000fea0003800000 */
.L_x_51:
        /* <DEDUP_REMOVED lines=10> */
.L_x_54:
[----:B------:R-:W-:Y:S05]  /*2d50*/  BSYNC B1 ;  /* 0x0000000000017941 */ /* 0x000fea0003800000 */
.L_x_53:
        /* <DEDUP_REMOVED lines=9> */
.L_x_56:
[----:B------:R-:W-:Y:S05]  /*2df0*/  BSYNC B1 ;  /* 0x0000000000017941 */ /* 0x000fea0003800000 */
.L_x_55:
        /* <DEDUP_REMOVED lines=9> */
.L_x_58:
[----:B------:R-:W-:Y:S05]  /*2e90*/  BSYNC B1 ;  /* 0x0000000000017941 */ /* 0x000fea0003800000 */
.L_x_57:
        /* <DEDUP_REMOVED lines=10> */
.L_x_60:
[----:B------:R-:W-:Y:S05]  /*2f40*/  BSYNC B1 ;  /* 0x0000000000017941 */ /* 0x000fea0003800000 */
.L_x_59:
        /* <DEDUP_REMOVED lines=10> */
.L_x_62:
[----:B------:R-:W-:Y:S05]  /*2ff0*/  BSYNC B1 ;  /* 0x0000000000017941 */ /* 0x000fea0003800000 */
.L_x_61:
        /* <DEDUP_REMOVED lines=9> */
.L_x_64:
[----:B------:R-:W-:Y:S05]  /*3090*/  BSYNC B1 ;  /* 0x0000000000017941 */ /* 0x000fea0003800000 */
.L_x_63:
        /* <DEDUP_REMOVED lines=9> */
.L_x_66:
[----:B------:R-:W-:Y:S05]  /*3130*/  BSYNC B1 ;  /* 0x0000000000017941 */ /* 0x000fea0003800000 */
.L_x_65:
        /* <DEDUP_REMOVED lines=10> */
.L_x_68:
[----:B------:R-:W-:Y:S05]  /*31e0*/  BSYNC B1 ;  /* 0x0000000000017941 */ /* 0x000fea0003800000 */
.L_x_67:
        /* <DEDUP_REMOVED lines=10> */
.L_x_70:
[----:B------:R-:W-:Y:S05]  /*3290*/  BSYNC B1 ;  /* 0x0000000000017941 */ /* 0x000fea0003800000 */
.L_x_69:
        /* <DEDUP_REMOVED lines=9> */
.L_x_72:
[----:B------:R-:W-:Y:S05]  /*3330*/  BSYNC B1 ;  /* 0x0000000000017941 */ /* 0x000fea0003800000 */
.L_x_71:
        /* <DEDUP_REMOVED lines=9> */
.L_x_74:
[----:B------:R-:W-:Y:S05]  /*33d0*/  BSYNC B1 ;  /* 0x0000000000017941 */ /* 0x000fea0003800000 */
.L_x_73:
        /* <DEDUP_REMOVED lines=10> */
.L_x_76:
[----:B------:R-:W-:Y:S05]  /*3480*/  BSYNC B1 ;  /* 0x0000000000017941 */ /* 0x000fea0003800000 */
.L_x_75:
        /* <DEDUP_REMOVED lines=10> */
.L_x_78:
[----:B------:R-:W-:Y:S05]  /*3530*/  BSYNC B1 ;  /* 0x0000000000017941 */ /* 0x000fea0003800000 */
.L_x_77:
        /* <DEDUP_REMOVED lines=9> */
.L_x_80:
[----:B------:R-:W-:Y:S05]  /*35d0*/  BSYNC B1 ;  /* 0x0000000000017941 */ /* 0x000fea0003800000 */
.L_x_79:
        /* <DEDUP_REMOVED lines=9> */
.L_x_82:
[----:B------:R-:W-:Y:S05]  /*3670*/  BSYNC B1 ;  /* 0x0000000000017941 */ /* 0x000fea0003800000 */
.L_x_81:
        /* <DEDUP_REMOVED lines=10> */
.L_x_84:
[----:B------:R-:W-:Y:S05]  /*3720*/  BSYNC B1 ;  /* 0x0000000000017941 */ /* 0x000fea0003800000 */
.L_x_83:
        /* <DEDUP_REMOVED lines=10> */
.L_x_86:
[----:B------:R-:W-:Y:S05]  /*37d0*/  BSYNC B1 ;  /* 0x0000000000017941 */ /* 0x000fea0003800000 */
.L_x_85:
        /* <DEDUP_REMOVED lines=9> */
.L_x_88:
[----:B------:R-:W-:Y:S05]  /*3870*/  BSYNC B1 ;  /* 0x0000000000017941 */ /* 0x000fea0003800000 */
.L_x_87:
        /* <DEDUP_REMOVED lines=9> */
.L_x_90:
[----:B------:R-:W-:Y:S05]  /*3910*/  BSYNC B1 ;  /* 0x0000000000017941 */ /* 0x000fea0003800000 */
.L_x_89:
        /* <DEDUP_REMOVED lines=10> */
.L_x_92:
[----:B------:R-:W-:Y:S05]  /*39c0*/  BSYNC B1 ;  /* 0x0000000000017941 */ /* 0x000fea0003800000 */
.L_x_91:
        /* <DEDUP_REMOVED lines=10> */
.L_x_94:
[----:B------:R-:W-:Y:S05]  /*3a70*/  BSYNC B1 ;  /* 0x0000000000017941 */ /* 0x000fea0003800000 */
.L_x_93:
        /* <DEDUP_REMOVED lines=9> */
.L_x_96:
[----:B------:R-:W-:Y:S05]  /*3b10*/  BSYNC B1 ;  /* 0x0000000000017941 */ /* 0x000fea0003800000 */
.L_x_95:
        /* <DEDUP_REMOVED lines=9> */
.L_x_98:
[----:B------:R-:W-:Y:S05]  /*3bb0*/  BSYNC B1 ;  /* 0x0000000000017941 */ /* 0x000fea0003800000 */
.L_x_97:
        /* <DEDUP_REMOVED lines=10> */
.L_x_100:
[----:B------:R-:W-:Y:S05]  /*3c60*/  BSYNC B1 ;  /* 0x0000000000017941 */ /* 0x000fea0003800000 */
.L_x_99:
        /* <DEDUP_REMOVED lines=10> */
.L_x_102:
[----:B------:R-:W-:Y:S05]  /*3d10*/  BSYNC B1 ;  /* 0x0000000000017941 */ /* 0x000fea0003800000 */
.L_x_101:
        /* <DEDUP_REMOVED lines=9> */
.L_x_104:
[----:B------:R-:W-:Y:S05]  /*3db0*/  BSYNC B1 ;  /* 0x0000000000017941 */ /* 0x000fea0003800000 */
.L_x_103:
        /* <DEDUP_REMOVED lines=9> */
.L_x_106:
[----:B------:R-:W-:Y:S05]  /*3e50*/  BSYNC B1 ;  /* 0x0000000000017941 */ /* 0x000fea0003800000 */
.L_x_105:
        /* <DEDUP_REMOVED lines=10> */
.L_x_108:
[----:B------:R-:W-:Y:S05]  /*3f00*/  BSYNC B1 ;  /* 0x0000000000017941 */ /* 0x000fea0003800000 */
.L_x_107:
        /* <DEDUP_REMOVED lines=10> */
.L_x_110:
[----:B------:R-:W-:Y:S05]  /*3fb0*/  BSYNC B1 ;  /* 0x0000000000017941 */ /* 0x000fea0003800000 */
.L_x_109:
        /* <DEDUP_REMOVED lines=9> */
.L_x_112:
[----:B------:R-:W-:Y:S05]  /*4050*/  BSYNC B1 ;  /* 0x0000000000017941 */ /* 0x000fea0003800000 */
.L_x_111:
        /* <DEDUP_REMOVED lines=9> */
.L_x_114:
[----:B------:R-:W-:Y:S05]  /*40f0*/  BSYNC B1 ;  /* 0x0000000000017941 */ /* 0x000fea0003800000 */
.L_x_113:
        /* <DEDUP_REMOVED lines=10> */
.L_x_116:
[----:B------:R-:W-:Y:S05]  /*41a0*/  BSYNC B1 ;  /* 0x0000000000017941 */ /* 0x000fea0003800000 */
.L_x_115:
        /* <DEDUP_REMOVED lines=10> */
.L_x_118:
[----:B------:R-:W-:Y:S05]  /*4250*/  BSYNC B1 ;  /* 0x0000000000017941 */ /* 0x000fea0003800000 */
.L_x_117:
        /* <DEDUP_REMOVED lines=9> */
.L_x_120:
[----:B------:R-:W-:Y:S05]  /*42f0*/  BSYNC B1 ;  /* 0x0000000000017941 */ /* 0x000fea0003800000 */
.L_x_119:
        /* <DEDUP_REMOVED lines=9> */
.L_x_122:
[----:B------:R-:W-:Y:S05]  /*4390*/  BSYNC B1 ;  /* 0x0000000000017941 */ /* 0x000fea0003800000 */
.L_x_121:
        /* <DEDUP_REMOVED lines=10> */
.L_x_124:
[----:B------:R-:W-:Y:S05]  /*4440*/  BSYNC B1 ;  /* 0x0000000000017941 */ /* 0x000fea0003800000 */
.L_x_123:
        /* <DEDUP_REMOVED lines=10> */
.L_x_126:
[----:B------:R-:W-:Y:S05]  /*44f0*/  BSYNC B1 ;  /* 0x0000000000017941 */ /* 0x000fea0003800000 */
.L_x_125:
        /* <DEDUP_REMOVED lines=9> */
.L_x_128:
[----:B------:R-:W-:Y:S05]  /*4590*/  BSYNC B1 ;  /* 0x0000000000017941 */ /* 0x000fea0003800000 */
.L_x_127:
        /* <DEDUP_REMOVED lines=9> */
.L_x_130:
[----:B------:R-:W-:Y:S05]  /*4630*/  BSYNC B1 ;  /* 0x0000000000017941 */ /* 0x000fea0003800000 */
.L_x_129:
        /* <DEDUP_REMOVED lines=10> */
.L_x_132:
[----:B------:R-:W-:Y:S05]  /*46e0*/  BSYNC B1 ;  /* 0x0000000000017941 */ /* 0x000fea0003800000 */
.L_x_131:
        /* <DEDUP_REMOVED lines=10> */
.L_x_134:
[----:B------:R-:W-:Y:S05]  /*4790*/  BSYNC B1 ;  /* 0x0000000000017941 */ /* 0x000fea0003800000 */
.L_x_133:
        /* <DEDUP_REMOVED lines=9> */
.L_x_136:
[----:B------:R-:W-:Y:S05]  /*4830*/  BSYNC B1 ;  /* 0x0000000000017941 */ /* 0x000fea0003800000 */
.L_x_135:
        /* <DEDUP_REMOVED lines=9> */
.L_x_138:
[----:B------:R-:W-:Y:S05]  /*48d0*/  BSYNC B1 ;  /* 0x0000000000017941 */ /* 0x000fea0003800000 */
.L_x_137:
        /* <DEDUP_REMOVED lines=10> */
.L_x_140:
[----:B------:R-:W-:Y:S05]  /*4980*/  BSYNC B1 ;  /* 0x0000000000017941 */ /* 0x000fea0003800000 */
.L_x_139:
        /* <DEDUP_REMOVED lines=10> */
.L_x_142:
[----:B------:R-:W-:Y:S05]  /*4a30*/  BSYNC B1 ;  /* 0x0000000000017941 */ /* 0x000fea0003800000 */
.L_x_141:
        /* <DEDUP_REMOVED lines=9> */
.L_x_144:
[----:B------:R-:W-:Y:S05]  /*4ad0*/  BSYNC B1 ;  /* 0x0000000000017941 */ /* 0x000fea0003800000 */
.L_x_143:
        /* <DEDUP_REMOVED lines=9> */
.L_x_146:
[----:B------:R-:W-:Y:S05]  /*4b70*/  BSYNC B1 ;  /* 0x0000000000017941 */ /* 0x000fea0003800000 */
.L_x_145:
        /* <DEDUP_REMOVED lines=10> */
.L_x_148:
[----:B------:R-:W-:Y:S05]  /*4c20*/  BSYNC B1 ;  /* 0x0000000000017941 */ /* 0x000fea0003800000 */
.L_x_147:
        /* <DEDUP_REMOVED lines=10> */
.L_x_150:
[----:B------:R-:W-:Y:S05]  /*4cd0*/  BSYNC B1 ;  /* 0x0000000000017941 */ /* 0x000fea0003800000 */
.L_x_149:
        /* <DEDUP_REMOVED lines=9> */
.L_x_152:
[----:B------:R-:W-:Y:S05]  /*4d70*/  BSYNC B1 ;  /* 0x0000000000017941 */ /* 0x000fea0003800000 */
.L_x_151:
        /* <DEDUP_REMOVED lines=9> */
.L_x_154:
[----:B------:R-:W-:Y:S05]  /*4e10*/  BSYNC B1 ;  /* 0x0000000000017941 */ /* 0x000fea0003800000 */
.L_x_153:
        /* <DEDUP_REMOVED lines=10> */
.L_x_156:
[----:B------:R-:W-:Y:S05]  /*4ec0*/  BSYNC B1 ;  /* 0x0000000000017941 */ /* 0x000fea0003800000 */
.L_x_155:
        /* <DEDUP_REMOVED lines=10> */
.L_x_158:
[----:B------:R-:W-:Y:S05]  /*4f70*/  BSYNC B1 ;  /* 0x0000000000017941 */ /* 0x000fea0003800000 */
.L_x_157:
[----:B-----5:R-:W-:Y:S01]  /*4f80*/  LOP3.LUT R3, R18, 0xffffe000, RZ, 0xc0, !PT ;  /* 0xffffe00012037812 */ /* 0x020fe200078ec0ff */
[----:B------:R-:W-:Y:S01]  /*4f90*/  BSSY B1, `(.L_x_159) ;  /* 0x0000008000017945 */ /* 0x000fe20003800000 */
[----:B------:R-:W-:-:S03]  /*4fa0*/  ISETP.GT.AND P1, PT, R0, 0x8, P1 ;  /* 0x000000080000780c */ /* 0x000fc60000f24270 */
[----:B01----:R-:W-:-:S04]  /*4fb0*/  FMUL R4, R3, R90 ;  /* 0x0000005a03047220 */ /* 0x003fc80000400000 */
[----:B------:R-:W-:-:S05]  /*4fc0*/  FFMA R85, R85, R89, R4 ;  /* 0x0000005955557223 */ /* 0x000fca0000000004 */
[----:B------:R-:W-:-:S05]  /*4fd0*/  F2FP.TF32.F32.PACK_B R85, R85 ;  /* 0x00000055ff55723e */ /* 0x000fca00024050ff */
[----:B------:R0:W-:Y:S01]  /*4fe0*/  @P3 STG.E desc[UR36][R8.64+0x1e4], R85 ;  /* 0x0001e45508003986 */ /* 0x0001e2000c101924 */
[----:B------:R-:W-:Y:S05]  /*4ff0*/  @!P1 BRA `(.L_x_160) ;  /* 0x0000000000049947 */ /* 0x000fea0003800000 */
[----:B------:R1:W5:Y:S02]  /*5000*/  LDG.E.LTC128B R18, desc[UR36][R6.64+0x1e0] ;  /* 0x0001e02406127981 */ /* 0x000364000c1e1920 */
.L_x_160:
[----:B------:R-:W-:Y:S05]  /*5010*/  BSYNC B1 ;  /* 0x0000000000017941 */ /* 0x000fea0003800000 */
.L_x_159:
[----:B-----5:R-:W-:Y:S01]  /*5020*/  LOP3.LUT R3, R18, 0xffffe000, RZ, 0xc0, !PT ;  /* 0xffffe00012037812 */ /* 0x020fe200078ec0ff */
[----:B------:R-:W-:Y:S01]  /*5030*/  @P1 IMAD.MOV.U32 R4, RZ, RZ, R10 ;  /* 0x000000ffff041224 */ /* 0x000fe200078e000a */
[----:B------:R-:W-:Y:S01]  /*5040*/  ISETP.GT.AND P0, PT, R0, 0x8, P0 ;  /* 0x000000080000780c */ /* 0x000fe20000704270 */
[----:B------:R-:W-:Y:S01]  /*5050*/  @P1 IMAD.MOV.U32 R5, RZ, RZ, R11 ;  /* 0x000000ffff051224 */ /* 0x000fe200078e000b */
[----:B------:R-:W-:Y:S01]  /*5060*/  BSSY B1, `(.L_x_161) ;  /* 0x0000007000017945 */ /* 0x000fe20003800000 */
[----:B------:R-:W-:-:S04]  /*5070*/  FMUL R3, R3, R90 ;  /* 0x0000005a03037220 */ /* 0x000fc80000400000 */
[----:B------:R-:W-:-:S05]  /*5080*/  FFMA R3, R86, R89, R3 ;  /* 0x0000005956037223 */ /* 0x000fca0000000003 */
[----:B------:R-:W-:-:S05]  /*5090*/  F2FP.TF32.F32.PACK_B R3, R3 ;  /* 0x00000003ff03723e */ /* 0x000fca00024050ff */
[----:B------:R0:W-:Y:S01]  /*50a0*/  @P1 STG.E desc[UR36][R4.64+0x1e0], R3 ;  /* 0x0001e00304001986 */ /* 0x0001e2000c101924 */
[----:B------:R-:W-:Y:S05]  /*50b0*/  @!P0 BRA `(.L_x_162) ;  /* 0x0000000000048947 */ /* 0x000fea0003800000 */
[----:B------:R0:W5:Y:S02]  /*50c0*/  LDG.E.LTC128B R18, desc[UR36][R6.64+0x1e4] ;  /* 0x0001e42406127981 */ /* 0x000164000c1e1920 */
.L_x_162:
[----:B------:R-:W-:Y:S05]  /*50d0*/  BSYNC B1 ;  /* 0x0000000000017941 */ /* 0x000fea0003800000 */
.L_x_161:
[----:B------:R-:W-:Y:S05]  /*50e0*/  @!P0 BRA `(.L_x_163) ;  /* 0x0000001000b08947 */ /* 0x000fea0003800000 */
[----:B0----5:R-:W-:-:S05]  /*50f0*/  LOP3.LUT R3, R18, 0xffffe000, RZ, 0xc0, !PT ;  /* 0xffffe00012037812 */ /* 0x021fca00078ec0ff */
[----:B------:R-:W-:-:S04]  /*5100*/  FMUL R0, R3, R90 ;  /* 0x0000005a03007220 */ /* 0x000fc80000400000 */
[----:B------:R-:W-:-:S05]  /*5110*/  FFMA R87, R87, R89, R0 ;  /* 0x0000005957577223 */ /* 0x000fca0000000000 */
[----:B------:R-:W-:-:S05]  /*5120*/  F2FP.TF32.F32.PACK_B R87, R87 ;  /* 0x00000057ff57723e */ /* 0x000fca00024050ff */
[----:B------:R0:W-:Y:S01]  /*5130*/  STG.E desc[UR36][R10.64+0x1e4], R87 ;  /* 0x0001e4570a007986 */ /* 0x0001e2000c101924 */
[----:B------:R-:W-:Y:S05]  /*5140*/  BRA `(.L_x_163) ;  /* 0x0000001000987947 */ /* 0x000fea0003800000 */
.L_x_38:
[----:B------:R-:W-:Y:S01]  /*5150*/  ISETP.GT.AND P4, PT, R3, 0x1, PT ;  /* 0x000000010300780c */ /* 0x000fe20003f84270 */
[----:B------:R-:W-:Y:S01]  /*5160*/  ULDC.64 UR4, c[0x0][0x5c0] ;  /* 0x0001700000047ab9 */ /* 0x000fe20000000a00 */
[-C--:B------:R-:W-:Y:S01]  /*5170*/  FMUL R9, R24, R89.reuse ;  /* 0x0000005918097220 */ /* 0x080fe20000400000 */
[----:B------:R-:W-:Y:S01]  /*5180*/  LEA R4, P1, R106, UR4, 0x2 ;  /* 0x000000046a047c11 */ /* 0x000fe2000f8210ff */
[-C--:B------:R-:W-:Y:S01]  /*5190*/  FMUL R25, R25, R89.reuse ;  /* 0x0000005919197220 */ /* 0x080fe20000400000 */
[----:B------:R-:W-:Y:S01]  /*51a0*/  ISETP.GT.AND P0, PT, R0, RZ, P4 ;  /* 0x000000ff0000720c */ /* 0x000fe20002704270 */
[-C--:B------:R-:W-:Y:S01]  /*51b0*/  FMUL R11, R26, R89.reuse ;  /* 0x000000591a0b7220 */ /* 0x080fe20000400000 */
[----:B------:R-:W-:Y:S01]  /*51c0*/  ISETP.GT.AND P2, PT, R0, 0x8, P2 ;  /* 0x000000080000780c */ /* 0x000fe20001744270 */
[-C--:B------:R-:W-:Y:S01]  /*51d0*/  FMUL R27, R27, R89.reuse ;  /* 0x000000591b1b7220 */ /* 0x080fe20000400000 */
[----:B------:R-:W-:Y:S01]  /*51e0*/  LEA.HI.X R5, R106, UR5, R115, 0x2, P1 ;  /* 0x000000056a057c11 */ /* 0x000fe200088f1473 */
[----:B------:R-:W-:Y:S01]  /*51f0*/  FMUL R29, R29, R89 ;  /* 0x000000591d1d7220 */ /* 0x000fe20000400000 */
[----:B------:R-:W-:Y:S01]  /*5200*/  F2FP.TF32.F32.PACK_B R9, R9 ;  /* 0x00000009ff09723e */ /* 0x000fe200024050ff */
[-C--:B------:R-:W-:Y:S01]  /*5210*/  FMUL R31, R31, R89.reuse ;  /* 0x000000591f1f7220 */ /* 0x080fe20000400000 */
[----:B------:R-:W-:Y:S01]  /*5220*/  SHF.L.U64.HI R7, R91, 0x2, R96 ;  /* 0x000000025b077819 */ /* 0x000fe20000010260 */
[----:B------:R-:W-:Y:S01]  /*5230*/  FMUL R33, R33, R89 ;  /* 0x0000005921217220 */ /* 0x000fe20000400000 */
[----:B------:R-:W-:Y:S01]  /*5240*/  LEA R6, P1, R91, R4, 0x2 ;  /* 0x000000045b067211 */ /* 0x000fe200078210ff */
[----:B------:R0:W-:Y:S01]  /*5250*/  @P3 STG.E desc[UR36][R4.64], R9 ;  /* 0x0000000904003986 */ /* 0x0001e2000c101924 */
[----:B------:R-:W-:Y:S01]  /*5260*/  F2FP.TF32.F32.PACK_B R25, R25 ;  /* 0x00000019ff19723e */ /* 0x000fe200024050ff */
[----:B------:R-:W-:Y:S01]  /*5270*/  FMUL R13, R34, R89 ;  /* 0x00000059220d7220 */ /* 0x000fe20000400000 */
[----:B------:R-:W-:Y:S01]  /*5280*/  F2FP.TF32.F32.PACK_B R11, R11 ;  /* 0x0000000bff0b723e */ /* 0x000fe200024050ff */
[----:B------:R-:W-:Y:S01]  /*5290*/  IMAD.X R7, R7, 0x1, R5, P1 ;  /* 0x0000000107077824 */ /* 0x000fe200008e0605 */
[C---:B------:R-:W-:Y:S01]  /*52a0*/  ISETP.GT.AND P3, PT, R3.reuse, 0x8, PT ;  /* 0x000000080300780c */ /* 0x040fe20003f64270 */
[----:B------:R-:W-:Y:S01]  /*52b0*/  @P0 STG.E desc[UR36][R4.64+0x4], R25 ;  /* 0x0000041904000986 */ /* 0x000fe2000c101924 */
[----:B------:R-:W-:Y:S01]  /*52c0*/  ISETP.GT.AND P0, PT, R3, 0x9, PT ;  /* 0x000000090300780c */ /* 0x000fe20003f04270 */
[-C--:B------:R-:W-:Y:S01]  /*52d0*/  FMUL R35, R35, R89.reuse ;  /* 0x0000005923237220 */ /* 0x080fe20000400000 */
[C---:B------:R-:W-:Y:S01]  /*52e0*/  ISETP.GT.AND P4, PT, R0.reuse, 0x8, P4 ;  /* 0x000000080000780c */ /* 0x040fe20002784270 */
[----:B------:R1:W-:Y:S01]  /*52f0*/  @P2 STG.E desc[UR36][R6.64], R11 ;  /* 0x0000000b06002986 */ /* 0x0003e2000c101924 */
[----:B------:R-:W-:Y:S01]  /*5300*/  ISETP.GT.AND P1, PT, R0, RZ, P3 ;  /* 0x000000ff0000720c */ /* 0x000fe20001f24270 */
[-C--:B0-----:R-:W-:Y:S01]  /*5310*/  FMUL R9, R28, R89.reuse ;  /* 0x000000591c097220 */ /* 0x081fe20000400000 */
[C---:B------:R-:W-:Y:S01]  /*5320*/  ISETP.GT.AND P2, PT, R0.reuse, RZ, P0 ;  /* 0x000000ff0000720c */ /* 0x040fe20000744270 */
[-C--:B------:R-:W-:Y:S01]  /*5330*/  FMUL R37, R37, R89.reuse ;  /* 0x0000005925257220 */ /* 0x080fe20000400000 */
[----:B------:R-:W-:Y:S01]  /*5340*/  ISETP.GT.AND P3, PT, R0, 0x8, P3 ;  /* 0x000000080000780c */ /* 0x000fe20001f64270 */
[----:B------:R-:W-:Y:S01]  /*5350*/  FMUL R39, R39, R89 ;  /* 0x0000005927277220 */ /* 0x000fe20000400000 */
[----:B------:R-:W-:Y:S01]  /*5360*/  F2FP.TF32.F32.PACK_B R27, R27 ;  /* 0x0000001bff1b723e */ /* 0x000fe200024050ff */
[----:B------:R-:W-:Y:S01]  /*5370*/  FMUL R41, R41, R89 ;  /* 0x0000005929297220 */ /* 0x000fe20000400000 */
[----:B------:R-:W-:Y:S01]  /*5380*/  F2FP.TF32.F32.PACK_B R9, R9 ;  /* 0x00000009ff09723e */ /* 0x000fe200024050ff */
[----:B------:R-:W-:Y:S01]  /*5390*/  FMUL R43, R43, R89 ;  /* 0x000000592b2b7220 */ /* 0x000fe20000400000 */
[----:B------:R-:W-:Y:S01]  /*53a0*/  F2FP.TF32.F32.PACK_B R29, R29 ;  /* 0x0000001dff1d723e */ /* 0x000fe200024050ff */
[-C--:B-1----:R-:W-:Y:S01]  /*53b0*/  FMUL R11, R30, R89.reuse ;  /* 0x000000591e0b7220 */ /* 0x082fe20000400000 */
[----:B------:R-:W-:Y:S01]  /*53c0*/  @P4 STG.E desc[UR36][R6.64+0x4], R27 ;  /* 0x0000041b06004986 */ /* 0x000fe2000c101924 */
[----:B------:R-:W-:Y:S01]  /*53d0*/  ISETP.GT.AND P4, PT, R3, 0x11, PT ;  /* 0x000000110300780c */ /* 0x000fe20003f84270 */
[----:B------:R-:W-:Y:S01]  /*53e0*/  FMUL R45, R45, R89 ;  /* 0x000000592d2d7220 */ /* 0x000fe20000400000 */
[C---:B------:R-:W-:Y:S01]  /*53f0*/  ISETP.GT.AND P0, PT, R0.reuse, 0x8, P0 ;  /* 0x000000080000780c */ /* 0x040fe20000704270 */
[----:B------:R0:W-:Y:S01]  /*5400*/  @P1 STG.E desc[UR36][R4.64+0x20], R9 ;  /* 0x0000200904001986 */ /* 0x0001e2000c101924 */
[----:B------:R-:W-:Y:S01]  /*5410*/  F2FP.TF32.F32.PACK_B R11, R11 ;  /* 0x0000000bff0b723e */ /* 0x000fe200024050ff */
[----:B------:R-:W-:Y:S01]  /*5420*/  FMUL R47, R47, R89 ;  /* 0x000000592f2f7220 */ /* 0x000fe20000400000 */
[----:B------:R-:W-:Y:S01]  /*5430*/  F2FP.TF32.F32.PACK_B R31, R31 ;  /* 0x0000001fff1f723e */ /* 0x000fe200024050ff */
[----:B------:R-:W-:Y:S01]  /*5440*/  @P2 STG.E desc[UR36][R4.64+0x24], R29 ;  /* 0x0000241d04002986 */ /* 0x000fe2000c101924 */
[----:B------:R-:W-:Y:S01]  /*5450*/  ISETP.GT.AND P2, PT, R3, 0x10, PT ;  /* 0x000000100300780c */ /* 0x000fe20003f44270 */
[----:B------:R-:W-:Y:S01]  /*5460*/  FMUL R49, R49, R89 ;  /* 0x0000005931317220 */ /* 0x000fe20000400000 */
[----:B------:R-:W-:Y:S01]  /*5470*/  F2FP.TF32.F32.PACK_B R33, R33 ;  /* 0x00000021ff21723e */ /* 0x000fe200024050ff */
[----:B------:R1:W-:Y:S01]  /*5480*/  @P3 STG.E desc[UR36][R6.64+0x20], R11 ;  /* 0x0000200b06003986 */ /* 0x0003e2000c101924 */
[C---:B------:R-:W-:Y:S01]  /*5490*/  ISETP.GT.AND P1, PT, R0.reuse, RZ, P2 ;  /* 0x000000ff0000720c */ /* 0x040fe20001724270 */
[-C--:B------:R-:W-:Y:S01]  /*54a0*/  FMUL R51, R51, R89.reuse ;  /* 0x0000005933337220 */ /* 0x080fe20000400000 */
[----:B------:R-:W-:Y:S01]  /*54b0*/  ISETP.GT.AND P3, PT, R0, RZ, P4 ;  /* 0x000000ff0000720c */ /* 0x000fe20002764270 */
[----:B0-----:R-:W-:Y:S01]  /*54c0*/  FMUL R9, R32, R89 ;  /* 0x0000005920097220 */ /* 0x001fe20000400000 */
[----:B------:R-:W-:Y:S01]  /*54d0*/  ISETP.GT.AND P2, PT, R0, 0x8, P2 ;  /* 0x000000080000780c */ /* 0x000fe20001744270 */
[----:B------:R-:W-:Y:S01]  /*54e0*/  @P0 STG.E desc[UR36][R6.64+0x24], R31 ;  /* 0x0000241f06000986 */ /* 0x000fe2000c101924 */
[----:B------:R-:W-:Y:S01]  /*54f0*/  F2FP.TF32.F32.PACK_B R13, R13 ;  /* 0x0000000dff0d723e */ /* 0x000fe200024050ff */
[----:B------:R-:W-:Y:S01]  /*5500*/  FMUL R53, R53, R89 ;  /* 0x0000005935357220 */ /* 0x000fe20000400000 */
[----:B------:R-:W-:Y:S01]  /*5510*/  F2FP.TF32.F32.PACK_B R9, R9 ;  /* 0x00000009ff09723e */ /* 0x000fe200024050ff */
[-C--:B------:R-:W-:Y:S01]  /*5520*/  FMUL R55, R55, R89.reuse ;  /* 0x0000005937377220 */ /* 0x080fe20000400000 */
[----:B------:R-:W-:Y:S01]  /*5530*/  ISETP.GT.AND P0, PT, R3, 0x19, PT ;  /* 0x000000190300780c */ /* 0x000fe20003f04270 */
[----:B-1----:R-:W-:Y:S01]  /*5540*/  FMUL R11, R38, R89 ;  /* 0x00000059260b7220 */ /* 0x002fe20000400000 */
        /* <DEDUP_REMOVED lines=13> */
[-C--:B0-----:R-:W-:Y:S01]  /*5620*/  FMUL R9, R36, R89.reuse ;  /* 0x0000005924097220 */ /* 0x081fe20000400000 */
[C---:B------:R-:W-:Y:S01]  /*5630*/  ISETP.GT.AND P3, PT, R0.reuse, 0x8, P3 ;  /* 0x000000080000780c */ /* 0x040fe20001f64270 */
[----:B------:R-:W-:Y:S01]  /*5640*/  @P4 STG.E desc[UR36][R6.64+0x44], R35 ;  /* 0x0000442306004986 */ /* 0x000fe2000c101924 */
[----:B------:R-:W-:Y:S01]  /*5650*/  ISETP.GT.AND P4, PT, R3, 0x21, PT ;  /* 0x000000210300780c */ /* 0x000fe20003f84270 */
[----:B------:R-:W-:Y:S01]  /*5660*/  FMUL R63, R63, R89 ;  /* 0x000000593f3f7220 */ /* 0x000fe20000400000 */
[----:B------:R-:W-:Y:S01]  /*5670*/  F2FP.TF32.F32.PACK_B R9, R9 ;  /* 0x00000009ff09723e */ /* 0x000fe200024050ff */
[-C--:B------:R-:W-:Y:S01]  /*5680*/  FMUL R65, R65, R89.reuse ;  /* 0x0000005941417220 */ /* 0x080fe20000400000 */
[----:B------:R-:W-:Y:S01]  /*5690*/  ISETP.GT.AND P0, PT, R0, 0x8, P0 ;  /* 0x000000080000780c */ /* 0x000fe20000704270 */
[----:B-1----:R-:W-:Y:S01]  /*56a0*/  FMUL R13, R42, R89 ;  /* 0x000000592a0d7220 */ /* 0x002fe20000400000 */
[----:B------:R-:W-:Y:S01]  /*56b0*/  F2FP.TF32.F32.PACK_B R39, R39 ;  /* 0x00000027ff27723e */ /* 0x000fe200024050ff */
        /* <DEDUP_REMOVED lines=15> */
[----:B------:R-:W-:Y:S01]  /*57b0*/  ISETP.GT.AND P4, PT, R0, 0x8, P4 ;  /* 0x000000080000780c */ /* 0x000fe20002784270 */
[----:B------:R-:W-:Y:S01]  /*57c0*/  FMUL R73, R73, R89 ;  /* 0x0000005949497220 */ /* 0x000fe20000400000 */
[----:B------:R-:W-:Y:S01]  /*57d0*/  F2FP.TF32.F32.PACK_B R9, R9 ;  /* 0x00000009ff09723e */ /* 0x000fe200024050ff */
[-C--:B------:R-:W-:Y:S01]  /*57e0*/  FMUL R75, R75, R89.reuse ;  /* 0x000000594b4b7220 */ /* 0x080fe20000400000 */
[----:B------:R-:W-:Y:S01]  /*57f0*/  ISETP.GT.AND P0, PT, R3, 0x29, PT ;  /* 0x000000290300780c */ /* 0x000fe20003f04270 */
        /* <DEDUP_REMOVED lines=21> */
[C---:B------:R-:W-:Y:S01]  /*5950*/  ISETP.GT.AND P4, PT, R3.reuse, 0x30, PT ;  /* 0x000000300300780c */ /* 0x040fe20003f84270 */
[----:B-1----:R-:W-:Y:S01]  /*5960*/  FMUL R13, R50, R89 ;  /* 0x00000059320d7220 */ /* 0x002fe20000400000 */
[----:B------:R-:W-:Y:S01]  /*5970*/  F2FP.TF32.F32.PACK_B R51, R51 ;  /* 0x00000033ff33723e */ /* 0x000fe200024050ff */
[----:B------:R0:W-:Y:S01]  /*5980*/  @P1 STG.E desc[UR36][R4.64+0xa0], R9 ;  /* 0x0000a00904001986 */ /* 0x0001e2000c101924 */
[----:B------:R-:W-:Y:S01]  /*5990*/  ISETP.GT.AND P1, PT, R3, 0x31, PT ;  /* 0x000000310300780c */ /* 0x000fe20003f24270 */
[----:B------:R-:W-:Y:S01]  /*59a0*/  FMUL R87, R87, R89 ;  /* 0x0000005957577220 */ /* 0x000fe20000400000 */
[----:B------:R-:W-:Y:S01]  /*59b0*/  F2FP.TF32.F32.PACK_B R13, R13 ;  /* 0x0000000dff0d723e */ /* 0x000fe200024050ff */
[----:B------:R-:W-:Y:S01]  /*59c0*/  @P2 STG.E desc[UR36][R4.64+0xa4], R45 ;  /* 0x0000a42d04002986 */ /* 0x000fe2000c101924 */
[----:B------:R-:W-:-:S02]  /*59d0*/  ISETP.GT.AND P2, PT, R0, RZ, P4 ;  /* 0x000000ff0000720c */ /* 0x000fc40002744270 */
[----:B------:R-:W-:Y:S01]  /*59e0*/  F2FP.TF32.F32.PACK_B R53, R53 ;  /* 0x00000035ff35723e */ /* 0x000fe200024050ff */
[----:B------:R1:W-:Y:S01]  /*59f0*/  @P3 STG.E desc[UR36][R6.64+0xa0], R11 ;  /* 0x0000a00b06003986 */ /* 0x0003e2000c101924 */
[----:B------:R-:W-:Y:S02]  /*5a00*/  ISETP.GT.AND P3, PT, R0, RZ, P1 ;  /* 0x000000ff0000720c */ /* 0x000fe40000f64270 */
[----:B------:R-:W-:Y:S01]  /*5a10*/  F2FP.TF32.F32.PACK_B R55, R55 ;  /* 0x00000037ff37723e */ /* 0x000fe200024050ff */
[----:B0-----:R-:W-:Y:S01]  /*5a20*/  FMUL R9, R48, R89 ;  /* 0x0000005930097220 */ /* 0x001fe20000400000 */
[----:B------:R-:W-:Y:S01]  /*5a30*/  @P0 STG.E desc[UR36][R6.64+0xa4], R47 ;  /* 0x0000a42f06000986 */ /* 0x000fe2000c101924 */
[----:B------:R-:W-:Y:S02]  /*5a40*/  ISETP.GT.AND P0, PT, R0, 0x8, P4 ;  /* 0x000000080000780c */ /* 0x000fe40002704270 */
[----:B------:R-:W-:Y:S02]  /*5a50*/  F2FP.TF32.F32.PACK_B R57, R57 ;  /* 0x00000039ff39723e */ /* 0x000fe400024050ff */
[----:B------:R-:W-:Y:S01]  /*5a60*/  F2FP.TF32.F32.PACK_B R9, R9 ;  /* 0x00000009ff09723e */ /* 0x000fe200024050ff */
[----:B-1----:R-:W-:Y:S01]  /*5a70*/  FMUL R11, R54, R89 ;  /* 0x00000059360b7220 */ /* 0x002fe20000400000 */
[----:B------:R-:W-:-:S03]  /*5a80*/  F2FP.TF32.F32.PACK_B R59, R59 ;  /* 0x0000003bff3b723e */ /* 0x000fc600024050ff */
[----:B------:R0:W-:Y:S01]  /*5a90*/  @P2 STG.E desc[UR36][R4.64+0xc0], R9 ;  /* 0x0000c00904002986 */ /* 0x0001e2000c101924 */
[C---:B------:R-:W-:Y:S02]  /*5aa0*/  ISETP.GT.AND P2, PT, R3.reuse, 0x38, PT ;  /* 0x000000380300780c */ /* 0x040fe40003f44270 */
[----:B------:R-:W-:Y:S01]  /*5ab0*/  F2FP.TF32.F32.PACK_B R11, R11 ;  /* 0x0000000bff0b723e */ /* 0x000fe200024050ff */
[----:B------:R-:W-:Y:S01]  /*5ac0*/  @P3 STG.E desc[UR36][R4.64+0xc4], R49 ;  /* 0x0000c43104003986 */ /* 0x000fe2000c101924 */
[C---:B------:R-:W-:Y:S02]  /*5ad0*/  ISETP.GT.AND P3, PT, R0.reuse, 0x8, P1 ;  /* 0x000000080000780c */ /* 0x040fe40000f64270 */
[----:B------:R-:W-:Y:S01]  /*5ae0*/  ISETP.GT.AND P1, PT, R3, 0x39, PT ;  /* 0x000000390300780c */ /* 0x000fe20003f24270 */
[----:B------:R1:W-:Y:S01]  /*5af0*/  @P0 STG.E desc[UR36][R6.64+0xc0], R13 ;  /* 0x0000c00d06000986 */ /* 0x0003e2000c101924 */
[C---:B------:R-:W-:Y:S02]  /*5b00*/  ISETP.GT.AND P4, PT, R0.reuse, RZ, P2 ;  /* 0x000000ff0000720c */ /* 0x040fe40001784270 */
[----:B------:R-:W-:Y:S01]  /*5b10*/  ISETP.GT.AND P0, PT, R0, RZ, P1 ;  /* 0x000000ff0000720c */ /* 0x000fe20000f04270 */
[----:B0-----:R-:W-:Y:S01]  /*5b20*/  FMUL R9, R52, R89 ;  /* 0x0000005934097220 */ /* 0x001fe20000400000 */
[----:B------:R-:W-:-:S02]  /*5b30*/  ISETP.GT.AND P2, PT, R0, 0x8, P2 ;  /* 0x000000080000780c */ /* 0x000fc40001744270 */
[----:B------:R-:W-:Y:S02]  /*5b40*/  F2FP.TF32.F32.PACK_B R61, R61 ;  /* 0x0000003dff3d723e */ /* 0x000fe400024050ff */
[----:B------:R-:W-:Y:S01]  /*5b50*/  F2FP.TF32.F32.PACK_B R9, R9 ;  /* 0x00000009ff09723e */ /* 0x000fe200024050ff */
[----:B------:R-:W-:Y:S01]  /*5b60*/  @P3 STG.E desc[UR36][R6.64+0xc4], R51 ;  /* 0x0000c43306003986 */ /* 0x000fe2000c101924 */
[----:B------:R-:W-:Y:S01]  /*5b70*/  ISETP.GT.AND P3, PT, R0, 0x8, P1 ;  /* 0x000000080000780c */ /* 0x000fe20000f64270 */
[----:B-1----:R-:W-:Y:S01]  /*5b80*/  FMUL R13, R58, R89 ;  /* 0x000000593a0d7220 */ /* 0x002fe20000400000 */
[C---:B------:R-:W-:Y:S01]  /*5b90*/  ISETP.GT.AND P1, PT, R3.reuse, 0x40, PT ;  /* 0x000000400300780c */ /* 0x040fe20003f24270 */
[----:B------:R0:W-:Y:S01]  /*5ba0*/  @P4 STG.E desc[UR36][R4.64+0xe0], R9 ;  /* 0x0000e00904004986 */ /* 0x0001e2000c101924 */
[----:B------:R-:W-:Y:S02]  /*5bb0*/  F2FP.TF32.F32.PACK_B R63, R63 ;  /* 0x0000003fff3f723e */ /* 0x000fe400024050ff */
[----:B------:R-:W-:Y:S01]  /*5bc0*/  ISETP.GT.AND P4, PT, R0, RZ, P1 ;  /* 0x000000ff0000720c */ /* 0x000fe20000f84270 */
[----:B------:R-:W-:Y:S01]  /*5bd0*/  @P0 STG.E desc[UR36][R4.64+0xe4], R53 ;  /* 0x0000e43504000986 */ /* 0x000fe2000c101924 */
[----:B------:R-:W-:-:S02]  /*5be0*/  ISETP.GT.AND P0, PT, R3, 0x41, PT ;  /* 0x000000410300780c */ /* 0x000fc40003f04270 */
[C---:B------:R-:W-:Y:S01]  /*5bf0*/  ISETP.GT.AND P1, PT, R0.reuse, 0x8, P1 ;  /* 0x000000080000780c */ /* 0x040fe20000f24270 */
[----:B------:R1:W-:Y:S01]  /*5c00*/  @P2 STG.E desc[UR36][R6.64+0xe0], R11 ;  /* 0x0000e00b06002986 */ /* 0x0003e2000c101924 */
[----:B------:R-:W-:Y:S02]  /*5c10*/  ISETP.GT.AND P2, PT, R0, RZ, P0 ;  /* 0x000000ff0000720c */ /* 0x000fe40000744270 */
[----:B------:R-:W-:Y:S01]  /*5c20*/  F2FP.TF32.F32.PACK_B R13, R13 ;  /* 0x0000000dff0d723e */ /* 0x000fe200024050ff */
[----:B0-----:R-:W-:Y:S01]  /*5c30*/  FMUL R9, R56, R89 ;  /* 0x0000005938097220 */ /* 0x001fe20000400000 */
[----:B------:R-:W-:Y:S01]  /*5c40*/  @P3 STG.E desc[UR36][R6.64+0xe4], R55 ;  /* 0x0000e43706003986 */ /* 0x000fe2000c101924 */
[----:B------:R-:W-:Y:S02]  /*5c50*/  ISETP.GT.AND P3, PT, R0, 0x8, P0 ;  /* 0x000000080000780c */ /* 0x000fe40000764270 */
[----:B------:R-:W-:Y:S02]  /*5c60*/  ISETP.GT.AND P0, PT, R3, 0x49, PT ;  /* 0x000000490300780c */ /* 0x000fe40003f04270 */
[----:B------:R-:W-:Y:S01]  /*5c70*/  F2FP.TF32.F32.PACK_B R9, R9 ;  /* 0x00000009ff09723e */ /* 0x000fe200024050ff */
[----:B-1----:R-:W-:Y:S01]  /*5c80*/  FMUL R11, R62, R89 ;  /* 0x000000593e0b7220 */ /* 0x002fe20000400000 */
[----:B------:R-:W-:-:S03]  /*5c90*/  F2FP.TF32.F32.PACK_B R65, R65 ;  /* 0x00000041ff41723e */ /* 0x000fc600024050ff */
[----:B------:R0:W-:Y:S01]  /*5ca0*/  @P4 STG.E desc[UR36][R4.64+0x100], R9 ;  /* 0x0001000904004986 */ /* 0x0001e2000c101924 */
[----:B------:R-:W-:Y:S02]  /*5cb0*/  F2FP.TF32.F32.PACK_B R67, R67 ;  /* 0x00000043ff43723e */ /* 0x000fe400024050ff */
[----:B------:R-:W-:Y:S01]  /*5cc0*/  F2FP.TF32.F32.PACK_B R11, R11 ;  /* 0x0000000bff0b723e */ /* 0x000fe200024050ff */
[----:B------:R-:W-:Y:S01]  /*5cd0*/  @P2 STG.E desc[UR36][R4.64+0x104], R57 ;  /* 0x0001043904002986 */ /* 0x000fe2000c101924 */
[----:B------:R-:W-:Y:S02]  /*5ce0*/  ISETP.GT.AND P2, PT, R3, 0x48, PT ;  /* 0x000000480300780c */ /* 0x000fe40003f44270 */
[----:B------:R-:W-:Y:S01]  /*5cf0*/  F2FP.TF32.F32.PACK_B R69, R69 ;  /* 0x00000045ff45723e */ /* 0x000fe200024050ff */
[----:B------:R1:W-:Y:S01]  /*5d00*/  @P1 STG.E desc[UR36][R6.64+0x100], R13 ;  /* 0x0001000d06001986 */ /* 0x0003e2000c101924 */
[C---:B------:R-:W-:Y:S02]  /*5d10*/  ISETP.GT.AND P4, PT, R0.reuse, RZ, P2 ;  /* 0x000000ff0000720c */ /* 0x040fe40001784270 */
[----:B------:R-:W-:Y:S01]  /*5d20*/  ISETP.GT.AND P1, PT, R0, RZ, P0 ;  /* 0x000000ff0000720c */ /* 0x000fe20000724270 */
[----:B0-----:R-:W-:Y:S01]  /*5d30*/  FMUL R9, R60, R89 ;  /* 0x000000593c097220 */ /* 0x001fe20000400000 */
[C---:B------:R-:W-:Y:S01]  /*5d40*/  ISETP.GT.AND P2, PT, R0.reuse, 0x8, P2 ;  /* 0x000000080000780c */ /* 0x040fe20001744270 */
[----:B------:R-:W-:Y:S01]  /*5d50*/  @P3 STG.E desc[UR36][R6.64+0x104], R59 ;  /* 0x0001043b06003986 */ /* 0x000fe2000c101924 */
[----:B------:R-:W-:-:S02]  /*5d60*/  ISETP.GT.AND P3, PT, R0, 0x8, P0 ;  /* 0x000000080000780c */ /* 0x000fc40000764270 */
[----:B------:R-:W-:Y:S02]  /*5d70*/  F2FP.TF32.F32.PACK_B R9, R9 ;  /* 0x00000009ff09723e */ /* 0x000fe400024050ff */
[C---:B------:R-:W-:Y:S01]  /*5d80*/  ISETP.GT.AND P0, PT, R3.reuse, 0x51, PT ;  /* 0x000000510300780c */ /* 0x040fe20003f04270 */
[----:B-1----:R-:W-:Y:S01]  /*5d90*/  FMUL R13, R66, R89 ;  /* 0x00000059420d7220 */ /* 0x002fe20000400000 */
[----:B------:R-:W-:Y:S01]  /*5da0*/  F2FP.TF32.F32.PACK_B R71, R71 ;  /* 0x00000047ff47723e */ /* 0x000fe200024050ff */
[----:B------:R0:W-:Y:S01]  /*5db0*/  @P4 STG.E desc[UR36][R4.64+0x120], R9 ;  /* 0x0001200904004986 */ /* 0x0001e2000c101924 */
[----:B------:R-:W-:Y:S02]  /*5dc0*/  F2FP.TF32.F32.PACK_B R73, R73 ;  /* 0x00000049ff49723e */ /* 0x000fe400024050ff */
[----:B------:R-:W-:Y:S01]  /*5dd0*/  F2FP.TF32.F32.PACK_B R13, R13 ;  /* 0x0000000dff0d723e */ /* 0x000fe200024050ff */
[----:B------:R-:W-:Y:S01]  /*5de0*/  @P1 STG.E desc[UR36][R4.64+0x124], R61 ;  /* 0x0001243d04001986 */ /* 0x000fe2000c101924 */
[----:B------:R-:W-:-:S02]  /*5df0*/  ISETP.GT.AND P1, PT, R3, 0x50, PT ;  /* 0x000000500300780c */ /* 0x000fc40003f24270 */
[----:B------:R-:W-:Y:S01]  /*5e00*/  F2FP.TF32.F32.PACK_B R75, R75 ;  /* 0x0000004bff4b723e */ /* 0x000fe200024050ff */
[----:B------:R1:W-:Y:S01]  /*5e10*/  @P2 STG.E desc[UR36][R6.64+0x120], R11 ;  /* 0x0001200b06002986 */ /* 0x0003e2000c101924 */
[C---:B------:R-:W-:Y:S02]  /*5e20*/  ISETP.GT.AND P4, PT, R0.reuse, RZ, P1 ;  /* 0x000000ff0000720c */ /* 0x040fe40000f84270 */
[----:B------:R-:W-:Y:S01]  /*5e30*/  ISETP.GT.AND P2, PT, R0, RZ, P0 ;  /* 0x000000ff0000720c */ /* 0x000fe20000744270 */
[----:B0-----:R-:W-:Y:S01]  /*5e40*/  FMUL R9, R64, R89 ;  /* 0x0000005940097220 */ /* 0x001fe20000400000 */
[C---:B------:R-:W-:Y:S01]  /*5e50*/  ISETP.GT.AND P1, PT, R0.reuse, 0x8, P1 ;  /* 0x000000080000780c */ /* 0x040fe20000f24270 */
[----:B------:R-:W-:Y:S01]  /*5e60*/  @P3 STG.E desc[UR36][R6.64+0x124], R63 ;  /* 0x0001243f06003986 */ /* 0x000fe2000c101924 */
[----:B------:R-:W-:Y:S02]  /*5e70*/  ISETP.GT.AND P3, PT, R0, 0x8, P0 ;  /* 0x000000080000780c */ /* 0x000fe40000764270 */
[----:B------:R-:W-:-:S02]  /*5e80*/  F2FP.TF32.F32.PACK_B R9, R9 ;  /* 0x00000009ff09723e */ /* 0x000fc400024050ff */
[C---:B------:R-:W-:Y:S01]  /*5e90*/  ISETP.GT.AND P0, PT, R3.reuse, 0x59, PT ;  /* 0x000000590300780c */ /* 0x040fe20003f04270 */
[----:B-1----:R-:W-:Y:S01]  /*5ea0*/  FMUL R11, R70, R89 ;  /* 0x00000059460b7220 */ /* 0x002fe20000400000 */
[----:B------:R-:W-:Y:S01]  /*5eb0*/  F2FP.TF32.F32.PACK_B R77, R77 ;  /* 0x0000004dff4d723e */ /* 0x000fe200024050ff */
[----:B------:R0:W-:Y:S01]  /*5ec0*/  @P4 STG.E desc[UR36][R4.64+0x140], R9 ;  /* 0x0001400904004986 */ /* 0x0001e2000c101924 */
[----:B------:R-:W-:Y:S02]  /*5ed0*/  F2FP.TF32.F32.PACK_B R79, R79 ;  /* 0x0000004fff4f723e */ /* 0x000fe400024050ff */
[----:B------:R-:W-:Y:S01]  /*5ee0*/  F2FP.TF32.F32.PACK_B R11, R11 ;  /* 0x0000000bff0b723e */ /* 0x000fe200024050ff */
[----:B------:R-:W-:Y:S01]  /*5ef0*/  @P2 STG.E desc[UR36][R4.64+0x144], R65 ;  /* 0x0001444104002986 */ /* 0x000fe2000c101924 */
[----:B------:R-:W-:Y:S02]  /*5f00*/  ISETP.GT.AND P2, PT, R3, 0x58, PT ;  /* 0x000000580300780c */ /* 0x000fe40003f44270 */
[----:B------:R-:W-:Y:S01]  /*5f10*/  F2FP.TF32.F32.PACK_B R81, R81 ;  /* 0x00000051ff51723e */ /* 0x000fe200024050ff */
[----:B------:R1:W-:Y:S01]  /*5f20*/  @P1 STG.E desc[UR36][R6.64+0x140], R13 ;  /* 0x0001400d06001986 */ /* 0x0003e2000c101924 */
[----:B------:R-:W-:-:S02]  /*5f30*/  ISETP.GT.AND P4, PT, R0, RZ, P2 ;  /* 0x000000ff0000720c */ /* 0x000fc40001784270 */
[----:B------:R-:W-:Y:S01]  /*5f40*/  ISETP.GT.AND P1, PT, R0, RZ, P0 ;  /* 0x000000ff0000720c */ /* 0x000fe20000724270 */
[----:B0-----:R-:W-:Y:S01]  /*5f50*/  FMUL R9, R68, R89 ;  /* 0x0000005944097220 */ /* 0x001fe20000400000 */
[C---:B------:R-:W-:Y:S01]  /*5f60*/  ISETP.GT.AND P2, PT, R0.reuse, 0x8, P2 ;  /* 0x000000080000780c */ /* 0x040fe20001744270 */
[----:B------:R-:W-:Y:S01]  /*5f70*/  @P3 STG.E desc[UR36][R6.64+0x144], R67 ;  /* 0x0001444306003986 */ /* 0x000fe2000c101924 */
[----:B------:R-:W-:Y:S02]  /*5f80*/  ISETP.GT.AND P3, PT, R0, 0x8, P0 ;  /* 0x000000080000780c */ /* 0x000fe40000764270 */
[----:B------:R-:W-:Y:S02]  /*5f90*/  F2FP.TF32.F32.PACK_B R9, R9 ;  /* 0x00000009ff09723e */ /* 0x000fe400024050ff */
[----:B------:R-:W-:Y:S01]  /*5fa0*/  ISETP.GT.AND P0, PT, R3, 0x61, PT ;  /* 0x000000610300780c */ /* 0x000fe20003f04270 */
[----:B-1----:R-:W-:Y:S01]  /*5fb0*/  FMUL R13, R74, R89 ;  /* 0x000000594a0d7220 */ /* 0x002fe20000400000 */
[----:B------:R-:W-:Y:S01]  /*5fc0*/  F2FP.TF32.F32.PACK_B R83, R83 ;  /* 0x00000053ff53723e */ /* 0x000fe200024050ff */
[----:B------:R0:W-:Y:S01]  /*5fd0*/  @P4 STG.E desc[UR36][R4.64+0x160], R9 ;  /* 0x0001600904004986 */ /* 0x0001e2000c101924 */
[----:B------:R-:W-:-:S02]  /*5fe0*/  F2FP.TF32.F32.PACK_B R85, R85 ;  /* 0x00000055ff55723e */ /* 0x000fc400024050ff */
        /* <DEDUP_REMOVED lines=13> */
[----:B-1----:R-:W-:Y:S02]  /*60c0*/  FMUL R11, R78, R89 ;  /* 0x000000594e0b7220 */ /* 0x002fe40000400000 */
[----:B------:R0:W-:Y:S03]  /*60d0*/  @P4 STG.E desc[UR36][R4.64+0x180], R9 ;  /* 0x0001800904004986 */ /* 0x0001e6000c101924 */
[----:B------:R-:W-:Y:S01]  /*60e0*/  F2FP.TF32.F32.PACK_B R11, R11 ;  /* 0x0000000bff0b723e */ /* 0x000fe200024050ff */
[----:B------:R-:W-:Y:S01]  /*60f0*/  @P2 STG.E desc[UR36][R4.64+0x184], R73 ;  /* 0x0001844904002986 */ /* 0x000fe2000c101924 */
[----:B------:R-:W-:-:S03]  /*6100*/  ISETP.GT.AND P2, PT, R3, 0x68, PT ;  /* 0x000000680300780c */ /* 0x000fc60003f44270 */
[----:B------:R1:W-:Y:S01]  /*6110*/  @P1 STG.E desc[UR36][R6.64+0x180], R13 ;  /* 0x0001800d06001986 */ /* 0x0003e2000c101924 */
[C---:B------:R-:W-:Y:S02]  /*6120*/  ISETP.GT.AND P4, PT, R0.reuse, RZ, P2 ;  /* 0x000000ff0000720c */ /* 0x040fe40001784270 */
[----:B------:R-:W-:Y:S01]  /*6130*/  ISETP.GT.AND P1, PT, R0, RZ, P0 ;  /* 0x000000ff0000720c */ /* 0x000fe20000724270 */
[----:B0-----:R-:W-:Y:S01]  /*6140*/  FMUL R9, R76, R89 ;  /* 0x000000594c097220 */ /* 0x001fe20000400000 */
[C---:B------:R-:W-:Y:S01]  /*6150*/  ISETP.GT.AND P2, PT, R0.reuse, 0x8, P2 ;  /* 0x000000080000780c */ /* 0x040fe20001744270 */
[----:B------:R-:W-:Y:S01]  /*6160*/  @P3 STG.E desc[UR36][R6.64+0x184], R75 ;  /* 0x0001844b06003986 */ /* 0x000fe2000c101924 */
[----:B------:R-:W-:Y:S02]  /*6170*/  ISETP.GT.AND P3, PT, R3, 0x71, PT ;  /* 0x000000710300780c */ /* 0x000fe40003f64270 */
[----:B------:R-:W-:Y:S02]  /*6180*/  F2FP.TF32.F32.PACK_B R9, R9 ;  /* 0x00000009ff09723e */ /* 0x000fe400024050ff */
[----:B------:R-:W-:Y:S01]  /*6190*/  ISETP.GT.AND P0, PT, R0, 0x8, P0 ;  /* 0x000000080000780c */ /* 0x000fe20000704270 */
[----:B-1----:R-:W-:-:S02]  /*61a0*/  FMUL R13, R80, R89 ;  /* 0x00000059500d7220 */ /* 0x002fc40000400000 */
        /* <DEDUP_REMOVED lines=14> */
[----:B------:R-:W-:Y:S01]  /*6290*/  @P4 STG.E desc[UR36][R4.64+0x1c0], R13 ;  /* 0x0001c00d04004986 */ /* 0x000fe2000c101924 */
[----:B------:R-:W-:Y:S01]  /*62a0*/  ISETP.GT.AND P4, PT, R3, 0x79, PT ;  /* 0x000000790300780c */ /* 0x000fe20003f84270 */
[----:B------:R-:W-:Y:S01]  /*62b0*/  FMUL R3, R84, R89 ;  /* 0x0000005954037220 */ /* 0x000fe20000400000 */
[----:B------:R-:W-:Y:S01]  /*62c0*/  F2FP.TF32.F32.PACK_B R11, R11 ;  /* 0x0000000bff0b723e */ /* 0x000fe200024050ff */
[----:B------:R-:W-:Y:S01]  /*62d0*/  @P2 STG.E desc[UR36][R4.64+0x1c4], R81 ;  /* 0x0001c45104002986 */ /* 0x000fe2000c101924 */
[C---:B------:R-:W-:Y:S02]  /*62e0*/  ISETP.GT.AND P2, PT, R0.reuse, RZ, P4 ;  /* 0x000000ff0000720c */ /* 0x040fe40002744270 */
[C---:B------:R-:W-:Y:S01]  /*62f0*/  ISETP.GT.AND P4, PT, R0.reuse, 0x8, P4 ;  /* 0x000000080000780c */ /* 0x040fe20002784270 */
[----:B------:R-:W-:Y:S01]  /*6300*/  @P1 STG.E desc[UR36][R6.64+0x1c0], R9 ;  /* 0x0001c00906001986 */ /* 0x000fe2000c101924 */
[C---:B------:R-:W-:Y:S02]  /*6310*/  ISETP.GT.AND P1, PT, R0.reuse, RZ, P0 ;  /* 0x000000ff0000720c */ /* 0x040fe40000724270 */
[----:B------:R-:W-:Y:S01]  /*6320*/  ISETP.GT.AND P0, PT, R0, 0x8, P0 ;  /* 0x000000080000780c */ /* 0x000fe20000704270 */
[----:B------:R-:W-:Y:S01]  /*6330*/  @P3 STG.E desc[UR36][R6.64+0x1c4], R83 ;  /* 0x0001c45306003986 */ /* 0x000fe2000c101924 */
[----:B------:R-:W-:-:S09]  /*6340*/  F2FP.TF32.F32.PACK_B R3, R3 ;  /* 0x00000003ff03723e */ /* 0x000fd200024050ff */
[----:B------:R-:W-:Y:S04]  /*6350*/  @P1 STG.E desc[UR36][R4.64+0x1e0], R3 ;  /* 0x0001e00304001986 */ /* 0x000fe8000c101924 */
[----:B------:R0:W-:Y:S02]  /*6360*/  @P2 STG.E desc[UR36][R4.64+0x1e4], R85 ;  /* 0x0001e45504002986 */ /* 0x0001e4000c101924 */
[----:B0-----:R-:W-:Y:S02]  /*6370*/  @P0 IMAD.MOV.U32 R4, RZ, RZ, R6 ;  /* 0x000000ffff040224 */ /* 0x001fe400078e0006 */
[----:B------:R-:W-:-:S05]  /*6380*/  @P0 IMAD.MOV.U32 R5, RZ, RZ, R7 ;  /* 0x000000ffff050224 */ /* 0x000fca00078e0007 */
[----:B------:R0:W-:Y:S04]  /*6390*/  @P0 STG.E desc[UR36][R4.64+0x1e0], R11 ;  /* 0x0001e00b04000986 */ /* 0x0001e8000c101924 */
[----:B------:R0:W-:Y:S02]  /*63a0*/  @P4 STG.E desc[UR36][R6.64+0x1e4], R87 ;  /* 0x0001e45706004986 */ /* 0x0001e4000c101924 */
.L_x_163:
[----:B------:R-:W-:Y:S05]  /*63b0*/  BSYNC B0 ;  /* 0x0000000000007941 */ /* 0x000fea0003800000 */
.L_x_37:
[----:B0-----:R-:W2:Y:S01]  /*63c0*/  LDL.64 R4, [R1] ;  /* 0x0000000001047983 */ /* 0x001ea20000100a00 */
[----:B------:R-:W-:Y:S01]  /*63d0*/  ULDC.64 UR4, c[0x0][0x650] ;  /* 0x0001940000047ab9 */ /* 0x000fe20000000a00 */
[----:B------:R-:W-:Y:S02]  /*63e0*/  IMAD.U32 R0, RZ, RZ, UR44 ;  /* 0x0000002cff007e24 */ /* 0x000fe4000f8e00ff */
[----:B------:R-:W-:Y:S02]  /*63f0*/  IMAD.MOV.U32 R22, RZ, RZ, -0x1 ;  /* 0xffffffffff167424 */ /* 0x000fe400078e00ff */
[----:B------:R0:W-:Y:S01]  /*6400*/  SYNCS.ARRIVE.TRANS64.A1T0 RZ, [R0+UR46], RZ ;  /* 0x000000ff00ff79a7 */ /* 0x0001e2000810002e */
[----:B-----5:R-:W-:Y:S02]  /*6410*/  IMAD.MOV.U32 R18, RZ, RZ, -0x1 ;  /* 0xffffffffff127424 */ /* 0x020fe400078e00ff */
[----:B------:R-:W-:Y:S01]  /*6420*/  IMAD.MOV.U32 R19, RZ, RZ, -0x1 ;  /* 0xffffffffff137424 */ /* 0x000fe200078e00ff */
[----:B0-----:R-:W-:-:S02]  /*6430*/  PRMT R0, RZ, 0x7610, R0 ;  /* 0x00007610ff007816 */ /* 0x001fc40000000000 */
[----:B--2---:R-:W-:-:S05]  /*6440*/  LEA R16, P0, R4, R16, 0x1 ;  /* 0x0000001004107211 */ /* 0x004fca00078008ff */
[----:B------:R-:W-:Y:S01]  /*6450*/  IMAD.X R17, R98, 0x1, R17, P0 ;  /* 0x0000000162117824 */ /* 0x000fe200000e0611 */
[----:B------:R-:W-:-:S04]  /*6460*/  ISETP.GE.U32.AND P0, PT, R16, UR4, PT ;  /* 0x0000000410007c0c */ /* 0x000fc8000bf06070 */
[----:B------:R-:W-:-:S13]  /*6470*/  ISETP.GE.U32.AND.EX P0, PT, R17, UR5, PT, P0 ;  /* 0x0000000511007c0c */ /* 0x000fda000bf06100 */
[----:B------:R-:W-:Y:S05]  /*6480*/  @P0 BRA `(.L_x_164) ;  /* 0x00000004004c0947 */ /* 0x000fea0003800000 */
[----:B----4-:R-:W0:Y:S01]  /*6490*/  LDC.64 R10, c[0x0][0x628] ;  /* 0x00018a00ff0a7b82 */ /* 0x010e220000000a00 */
[----:B------:R-:W2:Y:S01]  /*64a0*/  S2R R12, SR_CTAID.X ;  /* 0x00000000000c7919 */ /* 0x000ea20000002500 */
[----:B------:R-:W-:Y:S02]  /*64b0*/  IMAD.MOV.U32 R8, RZ, RZ, R16 ;  /* 0x000000ffff087224 */ /* 0x000fe400078e0010 */
[----:B------:R-:W-:Y:S01]  /*64c0*/  IMAD.MOV.U32 R9, RZ, RZ, R17 ;  /* 0x000000ffff097224 */ /* 0x000fe200078e0011 */
[----:B------:R-:W4:Y:S03]  /*64d0*/  S2R R18, SR_CTAID.Y ;  /* 0x0000000000127919 */ /* 0x000f260000002600 */
[----:B------:R-:W1:Y:S08]  /*64e0*/  LDC R0, c[0x0][0x630] ;  /* 0x00018c00ff007b82 */ /* 0x000e700000000800 */
[----:B------:R-:W1:Y:S01]  /*64f0*/  LDC.64 R14, c[0x0][0x620] ;  /* 0x00018800ff0e7b82 */ /* 0x000e620000000a00 */
[----:B0-----:R-:W-:-:S04]  /*6500*/  ISETP.NE.U32.AND P0, PT, R10, RZ, PT ;  /* 0x000000ff0a00720c */ /* 0x001fc80003f05070 */
[----:B------:R-:W-:-:S13]  /*6510*/  ISETP.NE.AND.EX P0, PT, R11, RZ, PT, P0 ;  /* 0x000000ff0b00720c */ /* 0x000fda0003f05300 */
[----:B-12-4-:R-:W-:Y:S05]  /*6520*/  @!P0 BRA `(.L_x_165) ;  /* 0x0000000000288947 */ /* 0x016fea0003800000 */
[----:B------:R-:W0:Y:S02]  /*6530*/  LDC R3, c[0x0][0x634] ;  /* 0x00018d00ff037b82 */ /* 0x000e240000000800 */
[----:B0-----:R-:W-:-:S05]  /*6540*/  IADD3 R3, P0, R16, R3, RZ ;  /* 0x0000000310037210 */ /* 0x001fca0007f1e0ff */
[----:B------:R-:W-:-:S04]  /*6550*/  IMAD.X R13, RZ, RZ, R17, P0 ;  /* 0x000000ffff0d7224 */ /* 0x000fc800000e0611 */
[----:B------:R-:W-:-:S04]  /*6560*/  IMAD.WIDE.U32 R4, R13, R10, RZ ;  /* 0x0000000a0d047225 */ /* 0x000fc800078e00ff */
[----:B---3--:R-:W-:-:S04]  /*6570*/  IMAD.WIDE.U32 R6, P0, R3, R11, R4 ;  /* 0x0000000b03067225 */ /* 0x008fc80007800004 */
[----:B------:R-:W-:-:S04]  /*6580*/  IMAD.WIDE.U32 R4, R3, R10, RZ ;  /* 0x0000000a03047225 */ /* 0x000fc800078e00ff */
[----:B------:R-:W-:Y:S01]  /*6590*/  IMAD.X R9, RZ, RZ, RZ, P0 ;  /* 0x000000ffff097224 */ /* 0x000fe200000e06ff */
[----:B------:R-:W-:Y:S01]  /*65a0*/  IADD3 RZ, P0, R5, R6, RZ ;  /* 0x0000000605ff7210 */ /* 0x000fe20007f1e0ff */
[----:B------:R-:W-:-:S04]  /*65b0*/  IMAD.MOV.U32 R8, RZ, RZ, R7 ;  /* 0x000000ffff087224 */ /* 0x000fc800078e0007 */
[----:B------:R-:W-:-:S08]  /*65c0*/  IMAD.WIDE.U32.X R8, R13, R11, R8, P0 ;  /* 0x0000000b0d087225 */ /* 0x000fd000000e0408 */
.L_x_165:
[-CC-:B------:R-:W-:Y:S01]  /*65d0*/  SHF.R.U64 R19, R8, R0.reuse, R9.reuse ;  /* 0x0000000008137219 */ /* 0x180fe20000001209 */
[----:B------:R-:W0:Y:S01]  /*65e0*/  LDC.64 R26, c[0x0][0x640] ;  /* 0x00019000ff1a7b82 */ /* 0x000e220000000a00 */
[----:B------:R-:W-:Y:S01]  /*65f0*/  SHF.R.U32.HI R0, RZ, R0, R9 ;  /* 0x00000000ff007219 */ /* 0x000fe20000011609 */
[----:B------:R-:W-:Y:S01]  /*6600*/  ULDC UR4, c[0x0][0x150] ;  /* 0x0000540000047ab9 */ /* 0x000fe20000000800 */
[----:B------:R-:W-:Y:S02]  /*6610*/  IADD3 R3, P0, RZ, -R19, RZ ;  /* 0x80000013ff037210 */ /* 0x000fe40007f1e0ff */
[----:B---3--:R-:W-:-:S03]  /*6620*/  I2FP.F32.U32 R7, R12 ;  /* 0x0000000c00077245 */ /* 0x008fc60000201000 */
[----:B------:R-:W1:Y:S01]  /*6630*/  LDC R6, c[0x0][0x618] ;  /* 0x00018600ff067b82 */ /* 0x000e620000000800 */
[----:B------:R-:W-:Y:S02]  /*6640*/  IMAD.X R5, RZ, RZ, ~R0, P0 ;  /* 0x000000ffff057224 */ /* 0x000fe400000e0e00 */
[----:B------:R-:W-:Y:S01]  /*6650*/  FMUL R7, R7, UR4 ;  /* 0x0000000407077c20 */ /* 0x000fe20008400000 */
[----:B------:R-:W-:Y:S01]  /*6660*/  ULDC UR4, c[0x0][0x154] ;  /* 0x0000550000047ab9 */ /* 0x000fe20000000800 */
[-C--:B------:R-:W-:Y:S02]  /*6670*/  IMAD R0, R5, R14.reuse, RZ ;  /* 0x0000000e05007224 */ /* 0x080fe400078e02ff */
[C---:B------:R-:W-:Y:S01]  /*6680*/  IMAD.WIDE.U32 R4, R3.reuse, R14, R16 ;  /* 0x0000000e03047225 */ /* 0x040fe200078e0010 */
[----:B------:R-:W2:Y:S01]  /*6690*/  LDC R11, c[0x0][0x608] ;  /* 0x00018200ff0b7b82 */ /* 0x000ea20000000800 */
[----:B------:R-:W3:Y:S02]  /*66a0*/  F2I.U32.TRUNC.NTZ R7, R7 ;  /* 0x0000000700077305 */ /* 0x000ee4000020f000 */
[----:B------:R-:W-:-:S04]  /*66b0*/  IMAD R3, R3, R15, R0 ;  /* 0x0000000f03037224 */ /* 0x000fc800078e0200 */
[----:B------:R-:W-:Y:S01]  /*66c0*/  IMAD.IADD R3, R5, 0x1, R3 ;  /* 0x0000000105037824 */ /* 0x000fe200078e0203 */
[----:B------:R-:W4:Y:S01]  /*66d0*/  LDC R8, c[0x0][0x658] ;  /* 0x00019600ff087b82 */ /* 0x000f220000000800 */
[----:B------:R-:W-:Y:S02]  /*66e0*/  I2FP.F32.U32 R5, R18 ;  /* 0x0000001200057245 */ /* 0x000fe40000201000 */
[----:B0-----:R-:W-:-:S04]  /*66f0*/  ISETP.NE.U32.AND P0, PT, R26, RZ, PT ;  /* 0x000000ff1a00720c */ /* 0x001fc80003f05070 */
[----:B------:R-:W-:Y:S01]  /*6700*/  ISETP.NE.AND.EX P0, PT, R27, RZ, PT, P0 ;  /* 0x000000ff1b00720c */ /* 0x000fe20003f05300 */
[----:B------:R-:W0:Y:S01]  /*6710*/  LDC R9, c[0x0][0x144] ;  /* 0x00005100ff097b82 */ /* 0x000e220000000800 */
[-C--:B-1----:R-:W-:Y:S01]  /*6720*/  SHF.R.U32.HI R0, RZ, R6.reuse, R3 ;  /* 0x00000006ff007219 */ /* 0x082fe20000011603 */
[----:B---3--:R-:W-:Y:S01]  /*6730*/  IMAD.MOV R7, RZ, RZ, -R7 ;  /* 0x000000ffff077224 */ /* 0x008fe200078e0a07 */
[----:B------:R-:W-:Y:S01]  /*6740*/  SHF.R.U64 R13, R4, R6, R3 ;  /* 0x00000006040d7219 */ /* 0x000fe20000001203 */
[----:B------:R-:W-:-:S04]  /*6750*/  FMUL R6, R5, UR4 ;  /* 0x0000000405067c20 */ /* 0x000fc80008400000 */
[----:B------:R-:W1:Y:S01]  /*6760*/  LDC R21, c[0x0][0x148] ;  /* 0x00005200ff157b82 */ /* 0x000e620000000800 */
[-CC-:B--2---:R-:W-:Y:S02]  /*6770*/  SHF.R.U64 R10, R13, R11.reuse, R0.reuse ;  /* 0x0000000b0d0a7219 */ /* 0x184fe40000001200 */
[----:B------:R-:W-:Y:S02]  /*6780*/  SHF.R.U32.HI R3, RZ, R11, R0 ;  /* 0x0000000bff037219 */ /* 0x000fe40000011600 */
[----:B------:R2:W3:Y:S03]  /*6790*/  F2I.U32.TRUNC.NTZ R0, R6 ;  /* 0x0000000600007305 */ /* 0x0004e6000020f000 */
[----:B------:R-:W1:Y:S01]  /*67a0*/  LDC R14, c[0x0][0x648] ;  /* 0x00019200ff0e7b82 */ /* 0x000e620000000800 */
[-CC-:B----4-:R-:W-:Y:S02]  /*67b0*/  SHF.R.U64 R15, R10, R8.reuse, R3.reuse ;  /* 0x000000080a0f7219 */ /* 0x190fe40000001203 */
[----:B------:R-:W-:-:S03]  /*67c0*/  SHF.R.U32.HI R5, RZ, R8, R3 ;  /* 0x00000008ff057219 */ /* 0x000fc60000011603 */
[----:B------:R-:W-:Y:S02]  /*67d0*/  IMAD.MOV.U32 R4, RZ, RZ, R15 ;  /* 0x000000ffff047224 */ /* 0x000fe400078e000f */
[----:B------:R-:W4:Y:S01]  /*67e0*/  LDC R20, c[0x0][0x638] ;  /* 0x00018e00ff147b82 */ /* 0x000f220000000800 */
[----:B0-----:R-:W-:-:S07]  /*67f0*/  IMAD R25, R9, R7, R12 ;  /* 0x0000000709197224 */ /* 0x001fce00078e020c */
[----:B------:R-:W0:Y:S08]  /*6800*/  LDC R24, c[0x0][0x610] ;  /* 0x00018400ff187b82 */ /* 0x000e300000000800 */
[----:B------:R-:W0:Y:S01]  /*6810*/  LDC R28, c[0x0][0x600] ;  /* 0x00018000ff1c7b82 */ /* 0x000e220000000800 */
[----:B--23--:R-:W-:Y:S05]  /*6820*/  @!P0 BRA `(.L_x_166) ;  /* 0x0000000000288947 */ /* 0x00cfea0003800000 */
        /* <DEDUP_REMOVED lines=10> */
.L_x_166:
[----:B------:R-:W-:Y:S02]  /*68d0*/  ISETP.NE.AND P0, PT, R2, 0x1, PT ;  /* 0x000000010200780c */ /* 0x000fe40003f05270 */
[----:B-1----:R-:W-:Y:S01]  /*68e0*/  SHF.R.U64 R3, R4, R14, R5 ;  /* 0x0000000e04037219 */ /* 0x002fe20000001205 */
[----:B------:R-:W-:Y:S01]  /*68f0*/  IMAD.MOV R5, RZ, RZ, -R0 ;  /* 0x000000ffff057224 */ /* 0x000fe200078e0a00 */
[----:B------:R-:W-:-:S03]  /*6900*/  LOP3.LUT R0, R10, R101, RZ, 0xc0, !PT ;  /* 0x000000650a007212 */ /* 0x000fc600078ec0ff */
[----:B------:R-:W-:Y:S02]  /*6910*/  IMAD.MOV R4, RZ, RZ, -R3 ;  /* 0x000000ffff047224 */ /* 0x000fe400078e0a03 */
[----:B------:R-:W-:Y:S01]  /*6920*/  IMAD R22, R97, R3, R0 ;  /* 0x0000000361167224 */ /* 0x000fe200078e0200 */
[----:B------:R-:W-:Y:S01]  /*6930*/  LOP3.LUT R3, R13, R100, RZ, 0xc0, !PT ;  /* 0x000000640d037212 */ /* 0x000fe200078ec0ff */
[----:B----4-:R-:W-:Y:S02]  /*6940*/  IMAD R0, R4, R20, R15 ;  /* 0x0000001404007224 */ /* 0x010fe400078e020f */
[----:B------:R-:W-:Y:S02]  /*6950*/  @P0 IMAD R25, R21, R5, R18 ;  /* 0x0000000515190224 */ /* 0x000fe400078e0212 */
[----:B0-----:R-:W-:Y:S02]  /*6960*/  IMAD R3, R0, R28, R3 ;  /* 0x0000001c00037224 */ /* 0x001fe400078e0203 */
[----:B------:R-:W-:-:S02]  /*6970*/  IMAD R22, R22, R24, R25 ;  /* 0x0000001816167224 */ /* 0x000fc400078e0219 */
[----:B------:R-:W-:-:S03]  /*6980*/  IMAD.MOV.U32 R4, RZ, RZ, 0x1 ;  /* 0x00000001ff047424 */ /* 0x000fc600078e00ff */
[----:B------:R-:W-:Y:S02]  /*6990*/  SEL R18, R3, R22, !P0 ;  /* 0x0000001603127207 */ /* 0x000fe40004000000 */
[----:B------:R-:W-:Y:S02]  /*69a0*/  PRMT R0, R4, 0x7610, R0 ;  /* 0x0000761004007816 */ /* 0x000fe40000000000 */
[----:B------:R-:W-:-:S07]  /*69b0*/  SEL R22, R22, R3, !P0 ;  /* 0x0000000316167207 */ /* 0x000fce0004000000 */
.L_x_164:
[----:B------:R-:W-:Y:S01]  /*69c0*/  LOP3.LUT P0, RZ, R0, 0xff, RZ, 0xc0, !PT ;  /* 0x000000ff00ff7812 */ /* 0x000fe2000780c0ff */
[----:B------:R-:W-:Y:S01]  /*69d0*/  UIMAD.WIDE.U32 UR4, UR38, 0x38e38e39, URZ ;  /* 0x38e38e39260478a5 */ /* 0x000fe2000f8e003f */
[----:B------:R-:W-:-:S03]  /*69e0*/  LOP3.LUT R105, R105, 0x1, RZ, 0x3c, !PT ;  /* 0x0000000169697812 */ /* 0x000fc600078e3cff */
[----:B------:R-:W-:-:S04]  /*69f0*/  USHF.R.U32.HI UR4, URZ, 0x1, UR5 ;  /* 0x000000013f047899 */ /* 0x000fc80008011605 */
[----:B------:R-:W-:-:S04]  /*6a00*/  UIMAD UR38, UR4, -0x9, UR38 ;  /* 0xfffffff7042678a4 */ /* 0x000fc8000f8e0226 */
[----:B------:R-:W-:Y:S08]  /*6a10*/  @P0 BRA `(.L_x_167) ;  /* 0xffffffac00700947 */ /* 0x000ff0000383ffff */
[----:B------:R-:W-:Y:S05]  /*6a20*/  EXIT ;  /* 0x000000000000794d */ /* 0x000fea0003800000 */
.L_x_18:
[----:B------:R-:W-:-:S08]  /*6a30*/  ISETP.NE.AND P0, PT, R14, RZ, PT ;  /* 0x000000ff0e00720c */ /* 0x000fd00003f05270 */
[----:B0-----:R-:W0:-:S00]  /*6a40*/  USETMAXREG.DEALLOC.CTAPOOL 0x28 ;  /* 0x00000028000079c8 */ /* 0x001e0000080e0500 */
[----:B------:R-:W-:Y:S05]  /*6a50*/  @P0 EXIT ;  /* 0x000000000000094d */ /* 0x000fea0003800000 */
[----:B0-----:R-:W-:Y:S01]  /*6a60*/  LOP3.LUT P0, RZ, R3, 0xff, RZ, 0xc0, !PT ;  /* 0x000000ff03ff7812 */ /* 0x001fe2000780c0ff */
[----:B------:R-:W-:Y:S02]  /*6a70*/  IMAD.MOV.U32 R3, RZ, RZ, 0x1 ;  /* 0x00000001ff037424 */ /* 0x000fe400078e00ff */
[----:B------:R-:W-:-:S10]  /*6a80*/  IMAD.MOV.U32 R8, RZ, RZ, RZ ;  /* 0x000000ffff087224 */ /* 0x000fd400078e00ff */
[----:B------:R-:W-:Y:S05]  /*6a90*/  @!P0 BRA `(.L_x_168) ;  /* 0x0000000c00288947 */ /* 0x000fea0003800000 */
[----:B------:R-:W0:Y:S01]  /*6aa0*/  S2UR UR8, SR_CgaCtaId ;  /* 0x00000000000879c3 */ /* 0x000e220000008800 */
[----:B------:R-:W-:Y:S01]  /*6ab0*/  LOP3.LUT P0, RZ, R4, 0x1f, RZ, 0xc0, !PT ;  /* 0x0000001f04ff7812 */ /* 0x000fe2000780c0ff */
[----:B------:R-:W-:Y:S01]  /*6ac0*/  ULDC UR5, c[0x0][0x658] ;  /* 0x0001960000057ab9 */ /* 0x000fe20000000800 */
[----:B------:R-:W-:Y:S01]  /*6ad0*/  UMOV UR6, 0xffffffff ;  /* 0xffffffff00067882 */ /* 0x000fe20000000000 */
[----:B------:R-:W-:Y:S01]  /*6ae0*/  BSSY B0, `(.L_x_168) ;  /* 0x00000c5000007945 */ /* 0x000fe20003800000 */
[----:B------:R-:W-:Y:S01]  /*6af0*/  USHF.L.U32 UR6, UR6, UR5, URZ ;  /* 0x0000000506067299 */ /* 0x000fe2000800063f */
[C---:B------:R-:W-:Y:S01]  /*6b00*/  ISETP.NE.AND P2, PT, R5.reuse, RZ, PT ;  /* 0x000000ff0500720c */ /* 0x040fe20003f45270 */
[----:B------:R-:W-:Y:S01]  /*6b10*/  IMAD.MOV.U32 R10, RZ, RZ, 0x1 ;  /* 0x00000001ff0a7424 */ /* 0x000fe200078e00ff */
[----:B------:R-:W-:Y:S01]  /*6b20*/  ISETP.NE.OR P0, PT, R5, RZ, !P0 ;  /* 0x000000ff0500720c */ /* 0x000fe20004705670 */
[----:B------:R-:W-:Y:S01]  /*6b30*/  IMAD.MOV.U32 R3, RZ, RZ, 0x1 ;  /* 0x00000001ff037424 */ /* 0x000fe200078e00ff */
[----:B------:R-:W-:Y:S01]  /*6b40*/  LOP3.LUT R9, R23, 0x2, RZ, 0xfc, !PT ;  /* 0x0000000217097812 */ /* 0x000fe200078efcff */
[----:B------:R-:W-:Y:S01]  /*6b50*/  IMAD.MOV.U32 R8, RZ, RZ, RZ ;  /* 0x000000ffff087224 */ /* 0x000fe200078e00ff */
[----:B------:R-:W-:Y:S01]  /*6b60*/  ULDC UR4, c[0x0][0x600] ;  /* 0x0001800000047ab9 */ /* 0x000fe20000000800 */
[----:B------:R-:W-:Y:S01]  /*6b70*/  UMOV UR7, 0x1 ;  /* 0x0000000100077882 */ /* 0x000fe20000000000 */
[----:B------:R-:W-:-:S02]  /*6b80*/  UIADD3 UR22, UR40, 0x1, URZ ;  /* 0x0000000128167890 */ /* 0x000fc4000fffe03f */
[----:B------:R-:W-:Y:S02]  /*6b90*/  UIADD3 UR15, UR4, -0x1, URZ ;  /* 0xffffffff040f7890 */ /* 0x000fe4000fffe03f */
[----:B------:R-:W-:Y:S02]  /*6ba0*/  USHF.L.U32 UR17, UR7, UR5, URZ ;  /* 0x0000000507117299 */ /* 0x000fe4000800063f */
[----:B------:R-:W-:Y:S01]  /*6bb0*/  ULOP3.LUT UR16, URZ, UR6, URZ, 0x33, !UPT ;  /* 0x000000063f107292 */ /* 0x000fe2000f8e333f */
[----:B------:R-:W-:Y:S01]  /*6bc0*/  ULDC.64 UR20, c[0x0][0x198] ;  /* 0x0000660000147ab9 */ /* 0x000fe20000000a00 */
[----:B0-----:R-:W-:-:S10]  /*6bd0*/  IMAD.U32 R11, RZ, RZ, UR8 ;  /* 0x00000008ff0b7e24 */ /* 0x001fd4000f8e00ff */
.L_x_180:
[----:B------:R-:W-:-:S03]  /*6be0*/  UMOV UR4, 0xffffffff ;  /* 0xffffffff00047882 */ /* 0x000fc60000000000 */
[----:B------:R-:W-:Y:S05]  /*6bf0*/  BRA.DIV UR4, `(.L_x_169) ;  /* 0x0000001204a07947 */ /* 0x000fea000b800000 */
[----:B------:R-:W-:-:S13]  /*6c00*/  ELECT P6, URZ, PT ;  /* 0x00000000003f782f */ /* 0x000fda00038c0000 */
.L_x_198:
[----:B------:R-:W0:Y:S01]  /*6c10*/  LDC R4, c[0x0][0x28c] ;  /* 0x0000a300ff047b82 */ /* 0x000e220000000800 */
[----:B------:R-:W-:Y:S01]  /*6c20*/  BSSY B1, `(.L_x_170) ;  /* 0x000003c000017945 */ /* 0x000fe20003800000 */
[----:B0-----:R-:W-:-:S13]  /*6c30*/  ISETP.LT.OR P6, PT, R4, 0x1, !P6 ;  /* 0x000000010400780c */ /* 0x001fda00077c1670 */
[----:B------:R-:W-:Y:S05]  /*6c40*/  @P6 BRA `(.L_x_171) ;  /* 0x0000000000e46947 */ /* 0x000fea0003800000 */
[----:B------:R-:W-:Y:S02]  /*6c50*/  IMAD R11, R22, 0x2, R11 ;  /* 0x00000002160b7824 */ /* 0x000fe400078e020b */
[----:B------:R-:W-:Y:S02]  /*6c60*/  IMAD.SHL.U32 R18, R18, 0x80, RZ ;  /* 0x0000008012127824 */ /* 0x000fe400078e00ff */
[----:B------:R-:W-:Y:S02]  /*6c70*/  IMAD.MOV.U32 R15, RZ, RZ, RZ ;  /* 0x000000ffff0f7224 */ /* 0x000fe400078e00ff */
[----:B------:R-:W-:Y:S02]  /*6c80*/  IMAD.U32 R20, RZ, RZ, UR22 ;  /* 0x00000016ff147e24 */ /* 0x000fe4000f8e00ff */
[----:B------:R-:W-:Y:S02]  /*6c90*/  IMAD.MOV.U32 R4, RZ, RZ, R3 ;  /* 0x000000ffff047224 */ /* 0x000fe400078e0003 */
[----:B------:R-:W-:-:S02]  /*6ca0*/  IMAD.MOV.U32 R6, RZ, RZ, R8 ;  /* 0x000000ffff067224 */ /* 0x000fc400078e0008 */
[----:B------:R-:W-:-:S07]  /*6cb0*/  IMAD.SHL.U32 R12, R11, 0x20, RZ ;  /* 0x000000200b0c7824 */ /* 0x000fce00078e00ff */
.L_x_175:
[----:B------:R-:W0:Y:S01]  /*6cc0*/  S2UR UR4, SR_CgaCtaId ;  /* 0x00000000000479c3 */ /* 0x000e220000008800 */
[----:B------:R-:W-:Y:S02]  /*6cd0*/  MOV R14, 0x400 ;  /* 0x00000400000e7802 */ /* 0x000fe40000000f00 */
[----:B------:R-:W-:-:S05]  /*6ce0*/  SHF.L.U32 R5, R4, 0x1f, RZ ;  /* 0x0000001f04057819 */ /* 0x000fca00000006ff */
[----:B------:R-:W1:Y:S01]  /*6cf0*/  @!P2 LDC R7, c[0x0][0x500] ;  /* 0x00014000ff07ab82 */ /* 0x000e620000000800 */
[----:B0-----:R-:W-:-:S05]  /*6d00*/  IMAD.U32 R11, RZ, RZ, UR4 ;  /* 0x00000004ff0b7e24 */ /* 0x001fca000f8e00ff */
[----:B------:R-:W-:-:S05]  /*6d10*/  LEA R13, R11, R14, 0x18 ;  /* 0x0000000e0b0d7211 */ /* 0x000fca00078ec0ff */
[----:B------:R-:W-:-:S04]  /*6d20*/  IMAD R14, R6, 0x8, R13 ;  /* 0x00000008060e7824 */ /* 0x000fc800078e020d */
[----:B------:R-:W0:Y:S02]  /*6d30*/  SYNCS.PHASECHK.TRANS64.TRYWAIT P1, [R14+URZ+0x48], R5 ;  /* 0x000048050e0075a7 */ /* 0x000e24000802017f */
[----:B01----:R-:W-:Y:S05]  /*6d40*/  @!P1 BRA `(.L_x_172) ;  /* 0x00000010006c9947 */ /* 0x003fea0003800000 */
.L_x_199:
[----:B0-----:R-:W-:Y:S01]  /*6d50*/  PRMT R5, R9, 0x9910, RZ ;  /* 0x0000991009057816 */ /* 0x001fe200000000ff */
[----:B------:R0:W-:Y:S03]  /*6d60*/  @!P2 SYNCS.ARRIVE.TRANS64 RZ, [R14+URZ], R7 ;  /* 0x000000070effa9a7 */ /* 0x0001e6000800003f */
[----:B------:R-:W-:-:S13]  /*6d70*/  ISETP.NE.AND P1, PT, R5, 0x2, PT ;  /* 0x000000020500780c */ /* 0x000fda0003f25270 */
[----:B0-----:R-:W-:Y:S05]  /*6d80*/  @P1 BRA `(.L_x_173) ;  /* 0x0000000000041947 */ /* 0x001fea0003800000 */
[----:B------:R-:W-:Y:S01]  /*6d90*/  BPT.TRAP 0x1 ;  /* 0x000000040000795c */ /* 0x000fe20000300000 */
.L_x_173:
[----:B------:R-:W-:Y:S05]  /*6da0*/  @P0 BRA `(.L_x_174) ;  /* 0x0000000000040947 */ /* 0x000fea0003800000 */
[----:B------:R-:W-:Y:S01]  /*6db0*/  BPT.TRAP 0x1 ;  /* 0x000000040000795c */ /* 0x000fe20000300000 */
.L_x_174:
[----:B------:R-:W-:Y:S01]  /*6dc0*/  IMAD R5, R6, 0x2, R11 ;  /* 0x0000000206057824 */ /* 0x000fe200078e020b */
[----:B------:R-:W-:Y:S01]  /*6dd0*/  R2UR UR9, R14 ;  /* 0x000000000e0972ca */ /* 0x000fe200000e0000 */
[----:B------:R-:W-:Y:S01]  /*6de0*/  VIADD R20, R20, 0xffffffff ;  /* 0xffffffff14147836 */ /* 0x000fe20000000000 */
[----:B------:R-:W-:Y:S01]  /*6df0*/  UIADD3 UR4, UP0, UR20, 0xf0, URZ ;  /* 0x000000f014047890 */ /* 0x000fe2000ff1e03f */
[----:B------:R-:W-:Y:S01]  /*6e00*/  IMAD.SHL.U32 R5, R5, 0x400, RZ ;  /* 0x0000040005057824 */ /* 0x000fe200078e00ff */
[----:B------:R-:W-:Y:S01]  /*6e10*/  R2UR UR11, R12 ;  /* 0x000000000c0b72ca */ /* 0x000fe200000e0000 */
[----:B------:R-:W-:Y:S01]  /*6e20*/  UIADD3 UR24, UP1, UR20, 0x1f0, URZ ;  /* 0x000001f014187890 */ /* 0x000fe2000ff3e03f */
[----:B------:R-:W-:Y:S01]  /*6e30*/  R2UR UR10, R15 ;  /* 0x000000000f0a72ca */ /* 0x000fe200000e0000 */
[--C-:B------:R-:W-:Y:S01]  /*6e40*/  IMAD R5, R5, 0x4, R13.reuse ;  /* 0x0000000405057824 */ /* 0x100fe200078e020d */
[----:B------:R-:W-:Y:S01]  /*6e50*/  R2UR UR12, R19 ;  /* 0x00000000130c72ca */ /* 0x000fe200000e0000 */
[----:B------:R-:W-:Y:S01]  /*6e60*/  IMAD R13, R6, 0x4000, R13 ;  /* 0x00004000060d7824 */ /* 0x000fe200078e020d */
[----:B------:R-:W-:Y:S01]  /*6e70*/  R2UR UR18, R18 ;  /* 0x00000000121272ca */ /* 0x000fe200000e0000 */
[----:B------:R-:W-:Y:S01]  /*6e80*/  VIADD R6, R6, 0x1 ;  /* 0x0000000106067836 */ /* 0x000fe20000000000 */
[----:B------:R-:W-:Y:S01]  /*6e90*/  R2UR UR5, R5 ;  /* 0x00000000050572ca */ /* 0x000fe200000e0000 */
[----:B------:R-:W-:Y:S01]  /*6ea0*/  UIADD3.X UR25, URZ, UR21, URZ, UP1, !UPT ;  /* 0x000000153f197290 */ /* 0x000fe20008ffe43f */
[----:B------:R-:W-:Y:S01]  /*6eb0*/  R2UR UR8, R13 ;  /* 0x000000000d0872ca */ /* 0x000fe200000e0000 */
[----:B------:R-:W-:Y:S01]  /*6ec0*/  UMOV UR19, 0x30000 ;  /* 0x0003000000137882 */ /* 0x000fe20000000000 */
[----:B------:R-:W-:Y:S01]  /*6ed0*/  ISETP.GT.AND P3, PT, R20, 0x1, PT ;  /* 0x000000011400780c */ /* 0x000fe20003f64270 */
[----:B------:R-:W-:Y:S01]  /*6ee0*/  UMOV UR6, 0x0 ;  /* 0x0000000000067882 */ /* 0x000fe20000000000 */
[----:B------:R-:W-:Y:S01]  /*6ef0*/  UMOV UR7, 0x10000000 ;  /* 0x1000000000077882 */ /* 0x000fe20000000000 */
[----:B------:R-:W-:Y:S01]  /*6f00*/  ISETP.NE.AND P1, PT, R6, 0x9, PT ;  /* 0x000000090600780c */ /* 0x000fe20003f25270 */
[----:B------:R-:W-:-:S03]  /*6f10*/  VIADD R15, R15, 0x20 ;  /* 0x000000200f0f7836 */ /* 0x000fc60000000000 */
[----:B------:R-:W-:Y:S02]  /*6f20*/  SEL R5, RZ, 0x1, P1 ;  /* 0x00000001ff057807 */ /* 0x000fe40000800000 */
[----:B------:R-:W-:Y:S01]  /*6f30*/  UIADD3 UR13, UR5, 0x180, URZ ;  /* 0x00000180050d7890 */ /* 0x000fe2000fffe03f */
[----:B------:R-:W-:Y:S01]  /*6f40*/  SEL R6, R6, RZ, P1 ;  /* 0x000000ff06067207 */ /* 0x000fe20000800000 */
[----:B------:R-:W-:Y:S01]  /*6f50*/  UIADD3.X UR5, URZ, UR21, URZ, UP0, !UPT ;  /* 0x000000153f057290 */ /* 0x000fe200087fe43f */
[----:B------:R-:W-:Y:S01]  /*6f60*/  LOP3.LUT R4, R4, R5, RZ, 0x3c, !PT ;  /* 0x0000000504047212 */ /* 0x000fe200078e3cff */
[----:B------:R-:W-:-:S03]  /*6f70*/  UIADD3 UR14, UR8, 0x12180, URZ ;  /* 0x00012180080e7890 */ /* 0x000fc6000fffe03f */
[----:B------:R-:W-:-:S04]  /*6f80*/  UMOV UR8, UR13 ;  /* 0x0000000d00087c82 */ /* 0x000fc80008000000 */
[----:B------:R0:W-:Y:S02]  /*6f90*/  UTMALDG.3D.MULTICAST [UR8], [UR4], UR19, desc[UR6] ;  /* 0x00000608040073b4 */ /* 0x0001e40008011813 */
[----:B0-----:R-:W-:Y:S01]  /*6fa0*/  UMOV UR8, UR14 ;  /* 0x0000000e00087c82 */ /* 0x001fe20008000000 */
[----:B------:R-:W-:Y:S02]  /*6fb0*/  UMOV UR11, UR18 ;  /* 0x00000012000b7c82 */ /* 0x000fe40008000000 */
[----:B------:R0:W-:Y:S02]  /*6fc0*/  UTMALDG.3D [UR8], [UR24], desc[UR6] ;  /* 0x00000608180075b4 */ /* 0x0001e40008011000 */
[----:B0-----:R-:W-:Y:S05]  /*6fd0*/  @P3 BRA `(.L_x_175) ;  /* 0xfffffffc00383947 */ /* 0x001fea000383ffff */
.L_x_171:
[----:B------:R-:W-:Y:S05]  /*6fe0*/  BSYNC B1 ;  /* 0x0000000000017941 */ /* 0x000fea0003800000 */
.L_x_170:
[----:B------:R-:W3:Y:S01]  /*6ff0*/  LDL.64 R24, [R1] ;  /* 0x0000000001187983 */ /* 0x000ee20000100a00 */
[----:B------:R-:W-:Y:S01]  /*7000*/  LOP3.LUT P4, RZ, R10, 0xff, RZ, 0xc0, !PT ;  /* 0x000000ff0aff7812 */ /* 0x000fe2000788c0ff */
[----:B------:R-:W-:Y:S01]  /*7010*/  VIADD R7, R8, UR40 ;  /* 0x0000002808077c36 */ /* 0x000fe20008000000 */
[----:B------:R-:W-:Y:S01]  /*7020*/  ULDC.64 UR4, c[0x0][0x650] ;  /* 0x0001940000047ab9 */ /* 0x000fe20000000a00 */
[----:B------:R-:W-:Y:S01]  /*7030*/  IMAD.U32 R8, RZ, RZ, UR40 ;  /* 0x00000028ff087e24 */ /* 0x000fe2000f8e00ff */
[----:B------:R-:W-:Y:S01]  /*7040*/  UISETP.GE.U32.AND UP0, UPT, UR40, 0x9, UPT ;  /* 0x000000092800788c */ /* 0x000fe2000bf06070 */
[----:B------:R-:W-:Y:S01]  /*7050*/  BSSY B1, `(.L_x_176) ;  /* 0x000006b000017945 */ /* 0x000fe20003800000 */
[----:B------:R-:W-:Y:S01]  /*7060*/  ISETP.GT.U32.AND P1, PT, R7, 0x8, PT ;  /* 0x000000080700780c */ /* 0x000fe20003f24070 */
[----:B------:R-:W-:Y:S01]  /*7070*/  IMAD.MOV.U32 R22, RZ, RZ, -0x1 ;  /* 0xffffffffff167424 */ /* 0x000fe200078e00ff */
[----:B------:R-:W-:Y:S01]  /*7080*/  PRMT R10, RZ, 0x7610, R10 ;  /* 0x00007610ff0a7816 */ /* 0x000fe2000000000a */
[----:B------:R-:W-:Y:S01]  /*7090*/  IMAD.MOV.U32 R18, RZ, RZ, -0x1 ;  /* 0xffffffffff127424 */ /* 0x000fe200078e00ff */
[----:B------:R-:W-:Y:S01]  /*70a0*/  ISETP.LT.U32.AND P1, PT, R8, 0x9, P1 ;  /* 0x000000090800780c */ /* 0x000fe20000f21070 */
[----:B------:R-:W-:Y:S01]  /*70b0*/  IMAD.MOV.U32 R19, RZ, RZ, -0x1 ;  /* 0xffffffffff137424 */ /* 0x000fe200078e00ff */
[----:B------:R-:W-:Y:S01]  /*70c0*/  PLOP3.LUT P3, PT, PT, PT, UP0, 0x80, 0x0 ;  /* 0x000000000000781c */ /* 0x000fe20003f6f008 */
[----:B------:R-:W0:Y:S01]  /*70d0*/  @P4 S2R R11, SR_CgaCtaId ;  /* 0x00000000000b4919 */ /* 0x000e220000008800 */
[----:B------:R-:W-:-:S04]  /*70e0*/  @P4 MOV R4, 0x400 ;  /* 0x0000040000044802 */ /* 0x000fc80000000f00 */
[----:B0-----:R-:W-:Y:S01]  /*70f0*/  @P4 LEA R6, R11, R4, 0x18 ;  /* 0x000000040b064211 */ /* 0x001fe200078ec0ff */
[----:B------:R-:W-:Y:S01]  /*7100*/  IMAD.WIDE.U32 R4, R7, 0x38e38e39, RZ ;  /* 0x38e38e3907047825 */ /* 0x000fe200078e00ff */
[----:B------:R-:W-:Y:S02]  /*7110*/  SEL R4, RZ, 0x1, !P1 ;  /* 0x00000001ff047807 */ /* 0x000fe40004800000 */
[----:B------:R0:W-:Y:S02]  /*7120*/  @P4 SYNCS.ARRIVE.TRANS64.A1T0 RZ, [R6+URZ+0xc8], RZ ;  /* 0x0000c8ff06ff49a7 */ /* 0x0001e4000810003f */
[----:B------:R-:W-:Y:S02]  /*7130*/  LOP3.LUT R3, R3, R4, RZ, 0x3c, !PT ;  /* 0x0000000403037212 */ /* 0x000fe400078e3cff */
[----:B------:R-:W-:Y:S02]  /*7140*/  PRMT R4, RZ, 0x7610, R4 ;  /* 0x00007610ff047816 */ /* 0x000fe40000000004 */
[----:B0-----:R-:W-:-:S04]  /*7150*/  SHF.R.U32.HI R6, RZ, 0x1, R5 ;  /* 0x00000001ff067819 */ /* 0x001fc80000011605 */
[----:B------:R-:W-:Y:S01]  /*7160*/  @P3 LOP3.LUT R3, R3, 0x1, R6, 0x78, !PT ;  /* 0x0000000103033812 */ /* 0x000fe200078e7806 */
[----:B------:R-:W-:Y:S01]  /*7170*/  IMAD R8, R6, -0x9, R7 ;  /* 0xfffffff706087824 */ /* 0x000fe200078e0207 */
[----:B---3--:R-:W-:-:S04]  /*7180*/  IADD3 R16, P4, R16, R24, RZ ;  /* 0x0000001810107210 */ /* 0x008fc80007f9e0ff */
[----:B------:R-:W-:Y:S01]  /*7190*/  ISETP.GE.U32.AND P1, PT, R16, UR4, PT ;  /* 0x0000000410007c0c */ /* 0x000fe2000bf26070 */
[----:B------:R-:W-:-:S05]  /*71a0*/  IMAD.X R17, R17, 0x1, R0, P4 ;  /* 0x0000000111117824 */ /* 0x000fca00020e0600 */
[----:B------:R-:W-:-:S13]  /*71b0*/  ISETP.GE.U32.AND.EX P1, PT, R17, UR5, PT, P1 ;  /* 0x0000000511007c0c */ /* 0x000fda000bf26110 */
[----:B------:R-:W-:Y:S05]  /*71c0*/  @P1 BRA `(.L_x_177) ;  /* 0x00000004004c1947 */ /* 0x000fea0003800000 */
[----:B------:R-:W0:Y:S01]  /*71d0*/  S2R R13, SR_CTAID.X ;  /* 0x00000000000d7919 */ /* 0x000e220000002500 */
[----:B------:R-:W-:Y:S01]  /*71e0*/  ULDC.64 UR4, c[0x0][0x628] ;  /* 0x00018a0000047ab9 */ /* 0x000fe20000000a00 */
[----:B------:R-:W1:Y:S01]  /*71f0*/  LDC R14, c[0x0][0x144] ;  /* 0x00005100ff0e7b82 */ /* 0x000e620000000800 */
[----:B------:R-:W-:Y:S01]  /*7200*/  ISETP.NE.U32.AND P1, PT, RZ, UR4, PT ;  /* 0x00000004ff007c0c */ /* 0x000fe2000bf25070 */
[----:B------:R-:W3:Y:S01]  /*7210*/  S2R R12, SR_CTAID.Y ;  /* 0x00000000000c7919 */ /* 0x000ee20000002600 */
[----:B------:R-:W-:Y:S01]  /*7220*/  ULDC UR7, c[0x0][0x630] ;  /* 0x00018c0000077ab9 */ /* 0x000fe20000000800 */
[----:B------:R-:W-:Y:S01]  /*7230*/  ULDC UR8, c[0x0][0x150] ;  /* 0x0000540000087ab9 */ /* 0x000fe20000000800 */
[----:B------:R-:W-:Y:S01]  /*7240*/  ISETP.NE.AND.EX P1, PT, RZ, UR5, PT, P1 ;  /* 0x00000005ff007c0c */ /* 0x000fe2000bf25310 */
[----:B------:R-:W-:Y:S02]  /*7250*/  IMAD.MOV.U32 R4, RZ, RZ, R16 ;  /* 0x000000ffff047224 */ /* 0x000fe400078e0010 */
[----:B------:R-:W-:Y:S01]  /*7260*/  IMAD.MOV.U32 R5, RZ, RZ, R17 ;  /* 0x000000ffff057224 */ /* 0x000fe200078e0011 */
[----:B0-----:R-:W-:-:S09]  /*7270*/  I2FP.F32.U32 R18, R13 ;  /* 0x0000000d00127245 */ /* 0x001fd20000201000 */
[----:B------:R-:W-:Y:S05]  /*7280*/  @!P1 BRA `(.L_x_178) ;  /* 0x0000000000289947 */ /* 0x000fea0003800000 */
[----:B------:R-:W-:Y:S02]  /*7290*/  ULDC UR6, c[0x0][0x634] ;  /* 0x00018d0000067ab9 */ /* 0x000fe40000000800 */
[----:B------:R-:W-:-:S05]  /*72a0*/  IADD3 R5, P1, R16, UR6, RZ ;  /* 0x0000000610057c10 */ /* 0x000fca000ff3e0ff */
[----:B------:R-:W-:-:S04]  /*72b0*/  IMAD.X R15, RZ, RZ, R17, P1 ;  /* 0x000000ffff0f7224 */ /* 0x000fc800008e0611 */
[----:B------:R-:W-:-:S04]  /*72c0*/  IMAD.WIDE.U32 R6, R15, UR4, RZ ;  /* 0x000000040f067c25 */ /* 0x000fc8000f8e00ff */
[----:B------:R-:W-:-:S04]  /*72d0*/  IMAD.WIDE.U32 R6, P1, R5, UR5, R6 ;  /* 0x0000000505067c25 */ /* 0x000fc8000f820006 */
[----:B------:R-:W-:-:S04]  /*72e0*/  IMAD.WIDE.U32 R4, R5, UR4, RZ ;  /* 0x0000000405047c25 */ /* 0x000fc8000f8e00ff */
[----:B------:R-:W-:Y:S01]  /*72f0*/  IMAD.MOV.U32 R4, RZ, RZ, R7 ;  /* 0x000000ffff047224 */ /* 0x000fe200078e0007 */
[----:B------:R-:W-:Y:S01]  /*7300*/  IADD3 RZ, P3, R5, R6, RZ ;  /* 0x0000000605ff7210 */ /* 0x000fe20007f7e0ff */
[----:B------:R-:W-:-:S04]  /*7310*/  IMAD.X R5, RZ, RZ, RZ, P1 ;  /* 0x000000ffff057224 */ /* 0x000fc800008e06ff */
[----:B------:R-:W-:-:S08]  /*7320*/  IMAD.WIDE.U32.X R4, R15, UR5, R4, P3 ;  /* 0x000000050f047c25 */ /* 0x000fd000098e0404 */
.L_x_178:
[----:B------:R-:W-:Y:S01]  /*7330*/  FMUL R18, R18, UR8 ;  /* 0x0000000812127c20 */ /* 0x000fe20008400000 */
[--C-:B------:R-:W-:Y:S01]  /*7340*/  SHF.R.U64 R19, R4, UR7, R5.reuse ;  /* 0x0000000704137c19 */ /* 0x100fe20008001205 */
[----:B------:R-:W-:Y:S01]  /*7350*/  ULDC.64 UR4, c[0x0][0x620] ;  /* 0x0001880000047ab9 */ /* 0x000fe20000000a00 */
[----:B------:R-:W-:Y:S01]  /*7360*/  SHF.R.U32.HI R4, RZ, UR7, R5 ;  /* 0x00000007ff047c19 */ /* 0x000fe20008011605 */
[----:B------:R-:W-:Y:S01]  /*7370*/  ULDC.64 UR6, c[0x0][0x640] ;  /* 0x0001900000067ab9 */ /* 0x000fe20000000a00 */
[----:B------:R-:W-:Y:S01]  /*7380*/  IADD3 R5, P1, RZ, -R19, RZ ;  /* 0x80000013ff057210 */ /* 0x000fe20007f3e0ff */
[----:B------:R-:W0:Y:S01]  /*7390*/  F2I.U32.TRUNC.NTZ R18, R18 ;  /* 0x0000001200127305 */ /* 0x000e22000020f000 */
[----:B------:R-:W4:Y:S03]  /*73a0*/  LDC R15, c[0x0][0x148] ;  /* 0x00005200ff0f7b82 */ /* 0x000f260000000800 */
[----:B------:R-:W-:Y:S01]  /*73b0*/  IMAD.X R4, RZ, RZ, ~R4, P1 ;  /* 0x000000ffff047224 */ /* 0x000fe200008e0e04 */
[----:B------:R-:W-:-:S03]  /*73c0*/  ISETP.NE.U32.AND P1, PT, RZ, UR6, PT ;  /* 0x00000006ff007c0c */ /* 0x000fc6000bf25070 */
[----:B------:R-:W-:Y:S01]  /*73d0*/  IMAD R4, R4, UR4, RZ ;  /* 0x0000000404047c24 */ /* 0x000fe2000f8e02ff */
[----:B------:R-:W-:-:S03]  /*73e0*/  ISETP.NE.AND.EX P1, PT, RZ, UR7, PT, P1 ;  /* 0x00000007ff007c0c */ /* 0x000fc6000bf25310 */
[C---:B------:R-:W-:Y:S01]  /*73f0*/  IMAD R7, R5.reuse, UR5, R4 ;  /* 0x0000000505077c24 */ /* 0x040fe2000f8e0204 */
[----:B------:R-:W-:Y:S01]  /*7400*/  ULDC UR5, c[0x0][0x154] ;  /* 0x0000550000057ab9 */ /* 0x000fe20000000800 */
[----:B------:R-:W-:Y:S01]  /*7410*/  IMAD.WIDE.U32 R4, R5, UR4, R16 ;  /* 0x0000000405047c25 */ /* 0x000fe2000f8e0010 */
[----:B------:R-:W-:-:S03]  /*7420*/  ULDC UR4, c[0x0][0x618] ;  /* 0x0001860000047ab9 */ /* 0x000fc60000000800 */
[----:B0-----:R-:W-:Y:S02]  /*7430*/  IMAD.MOV R6, RZ, RZ, -R18 ;  /* 0x000000ffff067224 */ /* 0x001fe400078e0a12 */
[----:B------:R-:W-:Y:S02]  /*7440*/  IMAD.IADD R5, R5, 0x1, R7 ;  /* 0x0000000105057824 */ /* 0x000fe400078e0207 */
[----:B-1----:R-:W-:Y:S01]  /*7450*/  IMAD R13, R14, R6, R13 ;  /* 0x000000060e0d7224 */ /* 0x002fe200078e020d */
[----:B---3--:R-:W-:Y:S02]  /*7460*/  I2FP.F32.U32 R6, R12 ;  /* 0x0000000c00067245 */ /* 0x008fe40000201000 */
[--C-:B------:R-:W-:Y:S02]  /*7470*/  SHF.R.U64 R14, R4, UR4, R5.reuse ;  /* 0x00000004040e7c19 */ /* 0x100fe40008001205 */
[----:B------:R-:W-:Y:S01]  /*7480*/  SHF.R.U32.HI R5, RZ, UR4, R5 ;  /* 0x00000004ff057c19 */ /* 0x000fe20008011605 */
[----:B------:R-:W-:Y:S01]  /*7490*/  FMUL R6, R6, UR5 ;  /* 0x0000000506067c20 */ /* 0x000fe20008400000 */
[----:B------:R-:W-:-:S02]  /*74a0*/  ULDC UR4, c[0x0][0x608] ;  /* 0x0001820000047ab9 */ /* 0x000fc40000000800 */
[--C-:B------:R-:W-:Y:S01]  /*74b0*/  SHF.R.U64 R20, R14, UR4, R5.reuse ;  /* 0x000000040e147c19 */ /* 0x100fe20008001205 */
[----:B------:R0:W1:Y:S01]  /*74c0*/  F2I.U32.TRUNC.NTZ R21, R6 ;  /* 0x0000000600157305 */ /* 0x000062000020f000 */
[----:B------:R-:W-:Y:S01]  /*74d0*/  SHF.R.U32.HI R5, RZ, UR4, R5 ;  /* 0x00000004ff057c19 */ /* 0x000fe20008011605 */
[----:B------:R-:W-:-:S03]  /*74e0*/  ULDC UR4, c[0x0][0x658] ;  /* 0x0001960000047ab9 */ /* 0x000fc60000000800 */
[--C-:B------:R-:W-:Y:S02]  /*74f0*/  SHF.R.U64 R18, R20, UR4, R5.reuse ;  /* 0x0000000414127c19 */ /* 0x100fe40008001205 */
[----:B------:R-:W-:-:S03]  /*7500*/  SHF.R.U32.HI R25, RZ, UR4, R5 ;  /* 0x00000004ff197c19 */ /* 0x000fc60008011605 */
[----:B------:R-:W-:Y:S02]  /*7510*/  IMAD.MOV.U32 R4, RZ, RZ, R18 ;  /* 0x000000ffff047224 */ /* 0x000fe400078e0012 */
[----:B------:R-:W-:Y:S01]  /*7520*/  IMAD.MOV.U32 R5, RZ, RZ, R25 ;  /* 0x000000ffff057224 */ /* 0x000fe200078e0019 */
[----:B0-----:R-:W-:Y:S06]  /*7530*/  @!P1 BRA `(.L_x_179) ;  /* 0x0000000000289947 */ /* 0x001fec0003800000 */
        /* <DEDUP_REMOVED lines=10> */
.L_x_179:
[----:B------:R-:W-:Y:S01]  /*75e0*/  ISETP.NE.AND P1, PT, R2, 0x1, PT ;  /* 0x000000010200780c */ /* 0x000fe20003f25270 */
[----:B------:R-:W-:Y:S01]  /*75f0*/  ULDC UR4, c[0x0][0x648] ;  /* 0x0001920000047ab9 */ /* 0x000fe20000000800 */
[----:B------:R-:W-:Y:S01]  /*7600*/  LOP3.LUT R20, R20, UR16, RZ, 0xc0, !PT ;  /* 0x0000001014147c12 */ /* 0x000fe2000f8ec0ff */
[----:B-1----:R-:W-:Y:S01]  /*7610*/  IMAD.MOV R21, RZ, RZ, -R21 ;  /* 0x000000ffff157224 */ /* 0x002fe200078e0a15 */
[----:B------:R-:W-:Y:S01]  /*7620*/  SHF.R.U64 R5, R4, UR4, R5 ;  /* 0x0000000404057c19 */ /* 0x000fe20008001205 */
[----:B------:R-:W-:Y:S01]  /*7630*/  ULDC UR4, c[0x0][0x638] ;  /* 0x00018e0000047ab9 */ /* 0x000fe20000000800 */
[----:B------:R-:W-:Y:S01]  /*7640*/  ULDC UR5, c[0x0][0x610] ;  /* 0x0001840000057ab9 */ /* 0x000fe20000000800 */
[----:B------:R-:W-:Y:S02]  /*7650*/  IMAD.MOV.U32 R4, RZ, RZ, 0x1 ;  /* 0x00000001ff047424 */ /* 0x000fe400078e00ff */
[----:B------:R-:W-:Y:S02]  /*7660*/  IMAD.MOV R7, RZ, RZ, -R5 ;  /* 0x000000ffff077224 */ /* 0x000fe400078e0a05 */
[----:B------:R-:W-:Y:S01]  /*7670*/  IMAD R20, R5, UR17, R20 ;  /* 0x0000001105147c24 */ /* 0x000fe2000f8e0214 */
[----:B------:R-:W-:Y:S01]  /*7680*/  LOP3.LUT R5, R14, UR15, RZ, 0xc0, !PT ;  /* 0x0000000f0e057c12 */ /* 0x000fe2000f8ec0ff */
[----:B----4-:R-:W-:-:S02]  /*7690*/  @P1 IMAD R13, R15, R21, R12 ;  /* 0x000000150f0d1224 */ /* 0x010fc400078e020c */
[----:B------:R-:W-:Y:S01]  /*76a0*/  IMAD R18, R7, UR4, R18 ;  /* 0x0000000407127c24 */ /* 0x000fe2000f8e0212 */
[----:B------:R-:W-:Y:S01]  /*76b0*/  ULDC UR4, c[0x0][0x600] ;  /* 0x0001800000047ab9 */ /* 0x000fe20000000800 */
[----:B------:R-:W-:Y:S02]  /*76c0*/  IMAD R13, R20, UR5, R13 ;  /* 0x00000005140d7c24 */ /* 0x000fe4000f8e020d */
[----:B------:R-:W-:-:S05]  /*76d0*/  IMAD R22, R18, UR4, R5 ;  /* 0x0000000412167c24 */ /* 0x000fca000f8e0205 */
[----:B------:R-:W-:Y:S02]  /*76e0*/  SEL R18, R22, R13, !P1 ;  /* 0x0000000d16127207 */ /* 0x000fe40004800000 */
[----:B------:R-:W-:-:S07]  /*76f0*/  SEL R22, R13, R22, !P1 ;  /* 0x000000160d167207 */ /* 0x000fce0004800000 */
.L_x_177:
[----:B------:R-:W-:Y:S05]  /*7700*/  BSYNC B1 ;  /* 0x0000000000017941 */ /* 0x000fea0003800000 */
.L_x_176:
[----:B------:R-:W-:-:S13]  /*7710*/  LOP3.LUT P1, RZ, R4, 0xff, RZ, 0xc0, !PT ;  /* 0x000000ff04ff7812 */ /* 0x000fda000782c0ff */
[----:B------:R-:W-:Y:S05]  /*7720*/  @P1 BRA `(.L_x_180) ;  /* 0xfffffff4002c1947 */ /* 0x000fea000383ffff */
[----:B------:R-:W-:Y:S05]  /*7730*/  BSYNC B0 ;  /* 0x0000000000007941 */ /* 0x000fea0003800000 */
.L_x_168:
[----:B------:R-:W-:-:S03]  /*7740*/  UMOV UR4, 0xffffffff ;  /* 0xffffffff00047882 */ /* 0x000fc60000000000 */
[----:B------:R-:W-:Y:S05]  /*7750*/  BRA.DIV UR4, `(.L_x_181) ;  /* 0x0000000604fc7947 */ /* 0x000fea000b800000 */
[----:B------:R-:W-:-:S13]  /*7760*/  ELECT P6, URZ, PT ;  /* 0x00000000003f782f */ /* 0x000fda00038c0000 */
.L_x_202:
[----:B------:R-:W-:Y:S04]  /*7770*/  BSSY B0, `(.L_x_182) ;  /* 0x0000058000007945 */ /* 0x000fe80003800000 */
[----:B------:R-:W-:Y:S05]  /*7780*/  @!P6 BRA `(.L_x_183) ;  /* 0x000000040058e947 */ /* 0x000fea0003800000 */
[----:B------:R-:W-:-:S04]  /*7790*/  LOP3.LUT R23, R23, 0x2, RZ, 0xfc, !PT ;  /* 0x0000000217177812 */ /* 0x000fc800078efcff */
[----:B------:R-:W-:-:S13]  /*77a0*/  ISETP.NE.AND P0, PT, R23, 0x3, PT ;  /* 0x000000031700780c */ /* 0x000fda0003f05270 */
[----:B------:R-:W-:Y:S05]  /*77b0*/  @!P0 BRA `(.L_x_184) ;  /* 0x0000000000048947 */ /* 0x000fea0003800000 */
[----:B------:R-:W-:Y:S01]  /*77c0*/  BPT.TRAP 0x1 ;  /* 0x000000040000795c */ /* 0x000fe20000300000 */
.L_x_184:
[----:B------:R-:W0:Y:S01]  /*77d0*/  S2R R5, SR_CgaCtaId ;  /* 0x0000000000057919 */ /* 0x000e220000008800 */
[----:B------:R-:W-:Y:S02]  /*77e0*/  MOV R0, 0x400 ;  /* 0x0000040000007802 */ /* 0x000fe40000000f00 */
[----:B------:R-:W-:Y:S02]  /*77f0*/  SHF.L.U32 R2, R3, 0x1f, RZ ;  /* 0x0000001f03027819 */ /* 0x000fe400000006ff */
[----:B0-----:R-:W-:-:S05]  /*7800*/  LEA R5, R5, R0, 0x18 ;  /* 0x0000000005057211 */ /* 0x001fca00078ec0ff */
[----:B------:R-:W-:-:S04]  /*7810*/  VIADD R5, R5, 0x48 ;  /* 0x0000004805057836 */ /* 0x000fc80000000000 */
[C---:B------:R-:W-:Y:S02]  /*7820*/  IMAD R7, R8.reuse, 0x8, R5 ;  /* 0x0000000808077824 */ /* 0x040fe400078e0205 */
[----:B------:R-:W-:Y:S02]  /*7830*/  VIADD R8, R8, 0x1 ;  /* 0x0000000108087836 */ /* 0x000fe40000000000 */
[----:B------:R-:W0:Y:S03]  /*7840*/  SYNCS.PHASECHK.TRANS64.TRYWAIT P0, [R7+URZ], R2 ;  /* 0x00000002070075a7 */ /* 0x000e26000800017f */
[----:B------:R-:W-:-:S04]  /*7850*/  ISETP.NE.AND P1, PT, R8, 0x9, PT ;  /* 0x000000090800780c */ /* 0x000fc80003f25270 */
[----:B------:R-:W-:Y:S02]  /*7860*/  SEL R0, RZ, 0x1, P1 ;  /* 0x00000001ff007807 */ /* 0x000fe40000800000 */
[----:B------:R-:W-:Y:S02]  /*7870*/  SEL R8, R8, RZ, P1 ;  /* 0x000000ff08087207 */ /* 0x000fe40000800000 */
[----:B------:R-:W-:-:S03]  /*7880*/  LOP3.LUT R9, R3, R0, RZ, 0x3c, !PT ;  /* 0x0000000003097212 */ /* 0x000fc600078e3cff */
[----:B------:R-:W-:Y:S01]  /*7890*/  IMAD R6, R8, 0x8, R5 ;  /* 0x0000000808067824 */ /* 0x000fe200078e0205 */
[----:B------:R-:W-:Y:S01]  /*78a0*/  SHF.L.U32 R3, R9, 0x1f, RZ ;  /* 0x0000001f09037819 */ /* 0x000fe200000006ff */
[----:B0-----:R-:W-:Y:S06]  /*78b0*/  @!P0 BRA `(.L_x_185) ;  /* 0x0000000400c48947 */ /* 0x001fec0003800000 */
.L_x_203:
[----:B------:R-:W1:Y:S01]  /*78c0*/  SYNCS.PHASECHK.TRANS64.TRYWAIT P0, [R6+URZ], R3 ;  /* 0x00000003060075a7 */ /* 0x000e62000800017f */
[----:B------:R-:W-:-:S05]  /*78d0*/  VIADD R0, R8, 0x1 ;  /* 0x0000000108007836 */ /* 0x000fca0000000000 */
[----:B------:R-:W-:-:S04]  /*78e0*/  ISETP.NE.AND P1, PT, R0, 0x9, PT ;  /* 0x000000090000780c */ /* 0x000fc80003f25270 */
[----:B0-----:R-:W-:Y:S02]  /*78f0*/  SEL R2, RZ, 0x1, P1 ;  /* 0x00000001ff027807 */ /* 0x001fe40000800000 */
[----:B------:R-:W-:Y:S02]  /*7900*/  SEL R0, R0, RZ, P1 ;  /* 0x000000ff00007207 */ /* 0x000fe40000800000 */
[----:B------:R-:W-:-:S03]  /*7910*/  LOP3.LUT R9, R9, R2, RZ, 0x3c, !PT ;  /* 0x0000000209097212 */ /* 0x000fc600078e3cff */
[----:B------:R-:W-:Y:S01]  /*7920*/  IMAD R7, R0, 0x8, R5 ;  /* 0x0000000800077824 */ /* 0x000fe200078e0205 */
[----:B------:R-:W-:Y:S01]  /*7930*/  SHF.L.U32 R4, R9, 0x1f, RZ ;  /* 0x0000001f09047819 */ /* 0x000fe200000006ff */
[----:B-1----:R-:W-:Y:S06]  /*7940*/  @!P0 BRA `(.L_x_186) ;  /* 0x0000000400b48947 */ /* 0x002fec0003800000 */
.L_x_204:
[----:B------:R-:W1:Y:S01]  /*7950*/  SYNCS.PHASECHK.TRANS64.TRYWAIT P0, [R7+URZ], R4 ;  /* 0x00000004070075a7 */ /* 0x000e62000800017f */
[----:B------:R-:W-:-:S05]  /*7960*/  VIADD R0, R0, 0x1 ;  /* 0x0000000100007836 */ /* 0x000fca0000000000 */
[----:B------:R-:W-:-:S04]  /*7970*/  ISETP.NE.AND P1, PT, R0, 0x9, PT ;  /* 0x000000090000780c */ /* 0x000fc80003f25270 */
[----:B------:R-:W-:Y:S02]  /*7980*/  SEL R2, RZ, 0x1, P1 ;  /* 0x00000001ff027807 */ /* 0x000fe40000800000 */
[----:B------:R-:W-:Y:S02]  /*7990*/  SEL R0, R0, RZ, P1 ;  /* 0x000000ff00007207 */ /* 0x000fe40000800000 */
[----:B------:R-:W-:-:S03]  /*79a0*/  LOP3.LUT R9, R9, R2, RZ, 0x3c, !PT ;  /* 0x0000000209097212 */ /* 0x000fc600078e3cff */
[----:B0-----:R-:W-:Y:S01]  /*79b0*/  IMAD R6, R0, 0x8, R5 ;  /* 0x0000000800067824 */ /* 0x001fe200078e0205 */
[----:B------:R-:W-:Y:S01]  /*79c0*/  SHF.L.U32 R3, R9, 0x1f, RZ ;  /* 0x0000001f09037819 */ /* 0x000fe200000006ff */
[----:B-1----:R-:W-:Y:S06]  /*79d0*/  @!P0 BRA `(.L_x_187) ;  /* 0x0000000400a48947 */ /* 0x002fec0003800000 */
.L_x_205:
        /* <DEDUP_REMOVED lines=9> */
.L_x_206:
        /* <DEDUP_REMOVED lines=9> */
.L_x_207:
        /* <DEDUP_REMOVED lines=9> */
.L_x_208:
        /* <DEDUP_REMOVED lines=9> */
.L_x_209:
[----:B------:R-:W1:Y:S01]  /*7c20*/  SYNCS.PHASECHK.TRANS64.TRYWAIT P0, [R6+URZ], R3 ;  /* 0x00000003060075a7 */ /* 0x000e62000800017f */
[----:B------:R-:W-:-:S05]  /*7c30*/  VIADD R0, R0, 0x1 ;  /* 0x0000000100007836 */ /* 0x000fca0000000000 */
[----:B------:R-:W-:-:S04]  /*7c40*/  ISETP.NE.AND P1, PT, R0, 0x9, PT ;  /* 0x000000090000780c */ /* 0x000fc80003f25270 */
[----:B------:R-:W-:Y:S02]  /*7c50*/  SEL R2, RZ, 0x1, P1 ;  /* 0x00000001ff027807 */ /* 0x000fe40000800000 */
[----:B------:R-:W-:Y:S02]  /*7c60*/  SEL R0, R0, RZ, P1 ;  /* 0x000000ff00007207 */ /* 0x000fe40000800000 */
[----:B------:R-:W-:Y:S01]  /*7c70*/  LOP3.LUT R2, R9, R2, RZ, 0x3c, !PT ;  /* 0x0000000209027212 */ /* 0x000fe200078e3cff */
[----:B-1----:R-:W-:Y:S06]  /*7c80*/  @!P0 BRA `(.L_x_192) ;  /* 0x00000004005c8947 */ /* 0x002fec0003800000 */
.L_x_210:
[----:B------:R-:W-:Y:S01]  /*7c90*/  IMAD R5, R0, 0x8, R5 ;  /* 0x0000000800057824 */ /* 0x000fe200078e0205 */
[----:B------:R-:W-:-:S07]  /*7ca0*/  SHF.L.U32 R0, R2, 0x1f, RZ ;  /* 0x0000001f02007819 */ /* 0x000fce00000006ff */
.L_x_193:
[----:B---3--:R3:W4:Y:S02]  /*7cb0*/  SYNCS.PHASECHK.TRANS64.TRYWAIT P0, [R5+URZ], R0 ;  /* 0x00000000050075a7 */ /* 0x008724000800017f */
[----:B----4-:R-:W-:Y:S05]  /*7cc0*/  @!P0 NANOSLEEP.SYNCS 0x989680 ;  /* 0x009896800000895d */ /* 0x010fea0003900000 */
[----:B------:R-:W4:Y:S02]  /*7cd0*/  @!P0 SYNCS.PHASECHK.TRANS64 P0, [R5+URZ], R0 ;  /* 0x00000000050085a7 */ /* 0x000f24000800007f */
[----:B----4-:R-:W-:Y:S05]  /*7ce0*/  @!P0 BRA `(.L_x_193) ;  /* 0xfffffffc00f08947 */ /* 0x010fea000383ffff */
.L_x_183:
[----:B------:R-:W-:Y:S05]  /*7cf0*/  BSYNC B0 ;  /* 0x0000000000007941 */ /* 0x000fea0003800000 */
.L_x_182:
[----:B------:R-:W-:Y:S05]  /*7d00*/  EXIT ;  /* 0x000000000000794d */ /* 0x000fea0003800000 */
.L_x_20:
[----:B0-----:R-:W-:-:S04]  /*7d10*/  IMAD.U32 R3, RZ, RZ, UR43 ;  /* 0x0000002bff037e24 */ /* 0x001fc8000f8e00ff */
[----:B------:R0:W1:Y:S03]  /*7d20*/  SYNCS.PHASECHK.TRANS64.TRYWAIT P0, [R3+URZ+-0x8], R0 ;  /* 0xfffff800030075a7 */ /* 0x000066000800017f */
[----:B-1----:R-:W-:Y:S05]  /*7d30*/  @!P0 NANOSLEEP.SYNCS 0x989680 ;  /* 0x009896800000895d */ /* 0x002fea0003900000 */
[----:B------:R-:W1:Y:S02]  /*7d40*/  @!P0 SYNCS.PHASECHK.TRANS64 P0, [R3+URZ+-0x8], R0 ;  /* 0xfffff800030085a7 */ /* 0x000e64000800007f */
[----:B-1----:R-:W-:Y:S05]  /*7d50*/  @!P0 BRA `(.L_x_20) ;  /* 0xfffffffc00ec8947 */ /* 0x002fea000383ffff */
[----:B------:R-:W-:Y:S05]  /*7d60*/  BRA `(.L_x_194) ;  /* 0xffffff9800a87947 */ /* 0x000fea000383ffff */
.L_x_25:
[----:B-1----:R1:W2:Y:S02]  /*7d70*/  SYNCS.PHASECHK.TRANS64.TRYWAIT P1, [R3+URZ], R0 ;  /* 0x00000000030075a7 */ /* 0x0022a4000802017f */
[----:B--2---:R-:W-:Y:S05]  /*7d80*/  @!P1 NANOSLEEP.SYNCS 0x989680 ;  /* 0x009896800000995d */ /* 0x004fea0003900000 */
[----:B------:R-:W2:Y:S02]  /*7d90*/  @!P1 SYNCS.PHASECHK.TRANS64 P1, [R3+URZ], R0 ;  /* 0x00000000030095a7 */ /* 0x000ea4000802007f */
[----:B--2---:R-:W-:Y:S05]  /*7da0*/  @!P1 BRA `(.L_x_25) ;  /* 0xfffffffc00f09947 */ /* 0x004fea000383ffff */
[----:B------:R-:W-:Y:S05]  /*7db0*/  BRA `(.L_x_24) ;  /* 0xffffff9c001c7947 */ /* 0x000fea000383ffff */
.L_x_30:
[----:B-1----:R-:W-:-:S04]  /*7dc0*/  IMAD.U32 R5, RZ, RZ, UR4 ;  /* 0x00000004ff057e24 */ /* 0x002fc8000f8e00ff */
[----:B------:R1:W2:Y:S03]  /*7dd0*/  SYNCS.PHASECHK.TRANS64.TRYWAIT P1, [R5+URZ], R4 ;  /* 0x00000004050075a7 */ /* 0x0002a6000802017f */
[----:B--2---:R-:W-:Y:S05]  /*7de0*/  @!P1 NANOSLEEP.SYNCS 0x989680 ;  /* 0x009896800000995d */ /* 0x004fea0003900000 */
[----:B------:R-:W2:Y:S02]  /*7df0*/  @!P1 SYNCS.PHASECHK.TRANS64 P1, [R5+URZ], R4 ;  /* 0x00000004050095a7 */ /* 0x000ea4000802007f */
[----:B--2---:R-:W-:Y:S05]  /*7e00*/  @!P1 BRA `(.L_x_30) ;  /* 0xfffffffc00ec9947 */ /* 0x004fea000383ffff */
[----:B------:R-:W-:Y:S05]  /*7e10*/  BRA `(.L_x_29) ;  /* 0xffffff9c00ec7947 */ /* 0x000fea000383ffff */
.L_x_36:
[----:B0-----:R-:W-:-:S04]  /*7e20*/  IMAD.U32 R3, RZ, RZ, UR43 ;  /* 0x0000002bff037e24 */ /* 0x001fc8000f8e00ff */
[----:B------:R0:W1:Y:S03]  /*7e30*/  SYNCS.PHASECHK.TRANS64.TRYWAIT P0, [R3+URZ+0x8], R0 ;  /* 0x00000800030075a7 */ /* 0x000066000800017f */
[----:B-1----:R-:W-:Y:S05]  /*7e40*/  @!P0 NANOSLEEP.SYNCS 0x989680 ;  /* 0x009896800000895d */ /* 0x002fea0003900000 */
[----:B------:R-:W1:Y:S02]  /*7e50*/  @!P0 SYNCS.PHASECHK.TRANS64 P0, [R3+URZ+0x8], R0 ;  /* 0x00000800030085a7 */ /* 0x000e64000800007f */
[----:B-1----:R-:W-:Y:S05]  /*7e60*/  @!P0 BRA `(.L_x_36) ;  /* 0xfffffffc00ec8947 */ /* 0x002fea000383ffff */
[----:B------:R-:W-:Y:S05]  /*7e70*/  BRA `(.L_x_195) ;  /* 0xffffffa4002c7947 */ /* 0x000fea000383ffff */
.L_x_169:
[----:B------:R-:W-:Y:S01]  /*7e80*/  BSSY B1, `(.L_x_196) ;  /* 0x0000006000017945 */ /* 0x000fe20003800000 */
[----:B------:R-:W-:-:S07]  /*7e90*/  IMAD.MOV.U32 R15, RZ, RZ, -0x1 ;  /* 0xffffffffff0f7424 */ /* 0x000fce00078e00ff */
[----:B--2--5:R-:W-:Y:S05]  /*7ea0*/  WARPSYNC.COLLECTIVE R15, `(.L_x_197) ;  /* 0x000000000f0c7348 */ /* 0x024fea0003c00000 */
[----:B------:R-:W-:Y:S02]  /*7eb0*/  ELECT P6, UR62, PT ;  /* 0x00000000003e782f */ /* 0x000fe400038c0000 */
[----:B------:R-:W-:Y:S01]  /*7ec0*/  MOV R14, UR62 ;  /* 0x0000003e000e7c02 */ /* 0x000fe20008000f00 */
[----:B--2--5:R-:W-:Y:S10]  /*7ed0*/  ENDCOLLECTIVE ;  /* 0x000000000000791b */ /* 0x024ff40003800000 */
.L_x_197:
[----:B------:R-:W-:Y:S05]  /*7ee0*/  BSYNC B1 ;  /* 0x0000000000017941 */ /* 0x000fea0003800000 */
.L_x_196:
[----:B------:R-:W-:Y:S05]  /*7ef0*/  BRA `(.L_x_198) ;  /* 0xffffffec00447947 */ /* 0x000fea000383ffff */
.L_x_172:
[----:B0-----:R0:W1:Y:S02]  /*7f00*/  SYNCS.PHASECHK.TRANS64.TRYWAIT P1, [R14+URZ+0x48], R5 ;  /* 0x000048050e0075a7 */ /* 0x001064000802017f */
[----:B-1----:R-:W-:Y:S05]  /*7f10*/  @!P1 NANOSLEEP.SYNCS 0x989680 ;  /* 0x009896800000995d */ /* 0x002fea0003900000 */
[----:B------:R-:W1:Y:S02]  /*7f20*/  @!P1 SYNCS.PHASECHK.TRANS64 P1, [R14+URZ+0x48], R5 ;  /* 0x000048050e0095a7 */ /* 0x000e64000802007f */
[----:B-1----:R-:W-:Y:S05]  /*7f30*/  @!P1 BRA `(.L_x_172) ;  /* 0xfffffffc00f09947 */ /* 0x002fea000383ffff */
[----:B------:R-:W-:Y:S05]  /*7f40*/  BRA `(.L_x_199) ;  /* 0xffffffec00807947 */ /* 0x000fea000383ffff */
.L_x_181:
[----:B------:R-:W-:Y:S01]  /*7f50*/  BSSY B0, `(.L_x_200) ;  /* 0x0000006000007945 */ /* 0x000fe20003800000 */
[----:B------:R-:W-:-:S07]  /*7f60*/  IMAD.MOV.U32 R15, RZ, RZ, -0x1 ;  /* 0xffffffffff0f7424 */ /* 0x000fce00078e00ff */
[----:B--2--5:R-:W-:Y:S05]  /*7f70*/  WARPSYNC.COLLECTIVE R15, `(.L_x_201) ;  /* 0x000000000f0c7348 */ /* 0x024fea0003c00000 */
[----:B------:R-:W-:Y:S02]  /*7f80*/  ELECT P6, UR62, PT ;  /* 0x00000000003e782f */ /* 0x000fe400038c0000 */
[----:B------:R-:W-:Y:S01]  /*7f90*/  MOV R14, UR62 ;  /* 0x0000003e000e7c02 */ /* 0x000fe20008000f00 */
[----:B--2--5:R-:W-:Y:S10]  /*7fa0*/  ENDCOLLECTIVE ;  /* 0x000000000000791b */ /* 0x024ff40003800000 */
.L_x_201:
[----:B------:R-:W-:Y:S05]  /*7fb0*/  BSYNC B0 ;  /* 0x0000000000007941 */ /* 0x000fea0003800000 */
.L_x_200:
[----:B------:R-:W-:Y:S05]  /*7fc0*/  BRA `(.L_x_202) ;  /* 0xfffffff400e87947 */ /* 0x000fea000383ffff */
.L_x_185:
[----:B0-----:R0:W1:Y:S02]  /*7fd0*/  SYNCS.PHASECHK.TRANS64.TRYWAIT P0, [R7+URZ], R2 ;  /* 0x00000002070075a7 */ /* 0x001064000800017f */
[----:B-1----:R-:W-:Y:S05]  /*7fe0*/  @!P0 NANOSLEEP.SYNCS 0x989680 ;  /* 0x009896800000895d */ /* 0x002fea0003900000 */
[----:B------:R-:W1:Y:S02]  /*7ff0*/  @!P0 SYNCS.PHASECHK.TRANS64 P0, [R7+URZ], R2 ;  /* 0x00000002070085a7 */ /* 0x000e64000800007f */
[----:B-1----:R-:W-:Y:S05]  /*8000*/  @!P0 BRA `(.L_x_185) ;  /* 0xfffffffc00f08947 */ /* 0x002fea000383ffff */
[----:B------:R-:W-:Y:S05]  /*8010*/  BRA `(.L_x_203) ;  /* 0xfffffff800287947 */ /* 0x000fea000383ffff */
.L_x_186:
[----:B0-----:R0:W1:Y:S02]  /*8020*/  SYNCS.PHASECHK.TRANS64.TRYWAIT P0, [R6+URZ], R3 ;  /* 0x00000003060075a7 */ /* 0x001064000800017f */
[----:B-1----:R-:W-:Y:S05]  /*8030*/  @!P0 NANOSLEEP.SYNCS 0x989680 ;  /* 0x009896800000895d */ /* 0x002fea0003900000 */
[----:B------:R-:W1:Y:S02]  /*8040*/  @!P0 SYNCS.PHASECHK.TRANS64 P0, [R6+URZ], R3 ;  /* 0x00000003060085a7 */ /* 0x000e64000800007f */
[----:B-1----:R-:W-:Y:S05]  /*8050*/  @!P0 BRA `(.L_x_186) ;  /* 0xfffffffc00f08947 */ /* 0x002fea000383ffff */
[----:B------:R-:W-:Y:S05]  /*8060*/  BRA `(.L_x_204) ;  /* 0xfffffff800387947 */ /* 0x000fea000383ffff */
.L_x_187:
[----:B0-----:R0:W1:Y:S02]  /*8070*/  SYNCS.PHASECHK.TRANS64.TRYWAIT P0, [R7+URZ], R4 ;  /* 0x00000004070075a7 */ /* 0x001064000800017f */
[----:B-1----:R-:W-:Y:S05]  /*8080*/  @!P0 NANOSLEEP.SYNCS 0x989680 ;  /* 0x009896800000895d */ /* 0x002fea0003900000 */
[----:B------:R-:W1:Y:S02]  /*8090*/  @!P0 SYNCS.PHASECHK.TRANS64 P0, [R7+URZ], R4 ;  /* 0x00000004070085a7 */ /* 0x000e64000800007f */
[----:B-1----:R-:W-:Y:S05]  /*80a0*/  @!P0 BRA `(.L_x_187) ;  /* 0xfffffffc00f08947 */ /* 0x002fea000383ffff */
[----:B------:R-:W-:Y:S05]  /*80b0*/  BRA `(.L_x_205) ;  /* 0xfffffff800487947 */ /* 0x000fea000383ffff */
.L_x_188:
[----:B0-----:R0:W1:Y:S02]  /*80c0*/  SYNCS.PHASECHK.TRANS64.TRYWAIT P0, [R6+URZ], R3 ;  /* 0x00000003060075a7 */ /* 0x001064000800017f */
[----:B-1----:R-:W-:Y:S05]  /*80d0*/  @!P0 NANOSLEEP.SYNCS 0x989680 ;  /* 0x009896800000895d */ /* 0x002fea0003900000 */
[----:B------:R-:W1:Y:S02]  /*80e0*/  @!P0 SYNCS.PHASECHK.TRANS64 P0, [R6+URZ], R3 ;  /* 0x00000003060085a7 */ /* 0x000e64000800007f */
[----:B-1----:R-:W-:Y:S05]  /*80f0*/  @!P0 BRA `(.L_x_188) ;  /* 0xfffffffc00f08947 */ /* 0x002fea000383ffff */
[----:B------:R-:W-:Y:S05]  /*8100*/  BRA `(.L_x_206) ;  /* 0xfffffff800587947 */ /* 0x000fea000383ffff */
.L_x_189:
[----:B0-----:R0:W1:Y:S02]  /*8110*/  SYNCS.PHASECHK.TRANS64.TRYWAIT P0, [R7+URZ], R4 ;  /* 0x00000004070075a7 */ /* 0x001064000800017f */
[----:B-1----:R-:W-:Y:S05]  /*8120*/  @!P0 NANOSLEEP.SYNCS 0x989680 ;  /* 0x009896800000895d */ /* 0x002fea0003900000 */
[----:B------:R-:W1:Y:S02]  /*8130*/  @!P0 SYNCS.PHASECHK.TRANS64 P0, [R7+URZ], R4 ;  /* 0x00000004070085a7 */ /* 0x000e64000800007f */
[----:B-1----:R-:W-:Y:S05]  /*8140*/  @!P0 BRA `(.L_x_189) ;  /* 0xfffffffc00f08947 */ /* 0x002fea000383ffff */
[----:B------:R-:W-:Y:S05]  /*8150*/  BRA `(.L_x_207) ;  /* 0xfffffff800687947 */ /* 0x000fea000383ffff */
.L_x_190:
[----:B0-----:R0:W1:Y:S02]  /*8160*/  SYNCS.PHASECHK.TRANS64.TRYWAIT P0, [R6+URZ], R3 ;  /* 0x00000003060075a7 */ /* 0x001064000800017f */
[----:B-1----:R-:W-:Y:S05]  /*8170*/  @!P0 NANOSLEEP.SYNCS 0x989680 ;  /* 0x009896800000895d */ /* 0x002fea0003900000 */
[----:B------:R-:W1:Y:S02]  /*8180*/  @!P0 SYNCS.PHASECHK.TRANS64 P0, [R6+URZ], R3 ;  /* 0x00000003060085a7 */ /* 0x000e64000800007f */
[----:B-1----:R-:W-:Y:S05]  /*8190*/  @!P0 BRA `(.L_x_190) ;  /* 0xfffffffc00f08947 */ /* 0x002fea000383ffff */
[----:B------:R-:W-:Y:S05]  /*81a0*/  BRA `(.L_x_208) ;  /* 0xfffffff800787947 */ /* 0x000fea000383ffff */
.L_x_191:
[----:B0-----:R0:W1:Y:S02]  /*81b0*/  SYNCS.PHASECHK.TRANS64.TRYWAIT P0, [R7+URZ], R4 ;  /* 0x00000004070075a7 */ /* 0x001064000800017f */
[----:B-1----:R-:W-:Y:S05]  /*81c0*/  @!P0 NANOSLEEP.SYNCS 0x989680 ;  /* 0x009896800000895d */ /* 0x002fea0003900000 */
[----:B------:R-:W1:Y:S02]  /*81d0*/  @!P0 SYNCS.PHASECHK.TRANS64 P0, [R7+URZ], R4 ;  /* 0x00000004070085a7 */ /* 0x000e64000800007f */
[----:B-1----:R-:W-:Y:S05]  /*81e0*/  @!P0 BRA `(.L_x_191) ;  /* 0xfffffffc00f08947 */ /* 0x002fea000383ffff */
[----:B------:R-:W-:Y:S05]  /*81f0*/  BRA `(.L_x_209) ;  /* 0xfffffff800887947 */ /* 0x000fea000383ffff */
.L_x_192:
[----:B-1----:R1:W3:Y:S02]  /*8200*/  SYNCS.PHASECHK.TRANS64.TRYWAIT P0, [R6+URZ], R3 ;  /* 0x00000003060075a7 */ /* 0x0022e4000800017f */
[----:B---3--:R-:W-:Y:S05]  /*8210*/  @!P0 NANOSLEEP.SYNCS 0x989680 ;  /* 0x009896800000895d */ /* 0x008fea0003900000 */
[----:B------:R-:W3:Y:S02]  /*8220*/  @!P0 SYNCS.PHASECHK.TRANS64 P0, [R6+URZ], R3 ;  /* 0x00000003060085a7 */ /* 0x000ee4000800007f */
[----:B---3--:R-:W-:Y:S05]  /*8230*/  @!P0 BRA `(.L_x_192) ;  /* 0xfffffffc00f08947 */ /* 0x008fea000383ffff */
[----:B------:R-:W-:Y:S05]  /*8240*/  BRA `(.L_x_210) ;  /* 0xfffffff800907947 */ /* 0x000fea000383ffff */
.L_x_211:
[----:B------:R-:W-:-:S00]  /*8250*/  BRA `(.L_x_211) ;  /* 0xfffffffc00fc7947 */ /* 0x000fc0000383ffff */
[----:B------:R-:W-:-:S00]  /*8260*/  NOP ;  /* 0x0000000000007918 */ /* 0x000fc00000000000 */
        /* <DEDUP_REMOVED lines=9> */
.L_x_212:


//--------------------- .nv.global.init           --------------------------
	.section	.nv.global.init,"aw",@progbits
.nv.global.init:
	.type		$str$22,@object
	.size		$str$22,($str$23 - $str$22)
$str$22:
        /*0000*/ 	.byte	0x6b, 0x5f, 0x74, 0x69, 0x6c, 0x65, 0x5f, 0x63, 0x6f, 0x75, 0x6e, 0x74, 0x20, 0x3e, 0x3d, 0x20
        /*0010*/ 	.byte	0x31, 0x00
	.type		$str$23,@object
	.size		$str$23,(__unnamed_1 - $str$23)
$str$23:
        /*0012*/ 	.byte	0x2f, 0x74, 0x6d, 0x70, 0x2f, 0x63, 0x75, 0x74, 0x6c, 0x61, 0x73, 0x73, 0x5f, 0x73, 0x77, 0x65
        /*0022*/ 	.byte	0x65, 0x70, 0x5f, 0x73, 0x72, 0x63, 0x2f, 0x69, 0x6e, 0x63, 0x6c, 0x75, 0x64, 0x65, 0x2f, 0x63
        /*0032*/ 	.byte	0x75, 0x74, 0x6c, 0x61, 0x73, 0x73, 0x2f, 0x67, 0x65, 0x6d, 0x6d, 0x2f, 0x63, 0x6f, 0x6c, 0x6c
        /*0042*/ 	.byte	0x65, 0x63, 0x74, 0x69, 0x76, 0x65, 0x2f, 0x73, 0x6d, 0x39, 0x30, 0x5f, 0x6d, 0x6d, 0x61, 0x5f
        /*0052*/ 	.byte	0x74, 0x6d, 0x61, 0x5f, 0x67, 0x6d, 0x6d, 0x61, 0x5f, 0x73, 0x73, 0x5f, 0x77, 0x61, 0x72, 0x70
        /*0062*/ 	.byte	0x73, 0x70, 0x65, 0x63, 0x69, 0x61, 0x6c, 0x69, 0x7a, 0x65, 0x64, 0x2e, 0x68, 0x70, 0x70, 0x00
	.type		__unnamed_1,@object
	.size		__unnamed_1,(.L_0 - __unnamed_1)
__unnamed_1:
        /*0072*/ 	.byte	0x76, 0x6f, 0x69, 0x64, 0x20, 0x63, 0x75, 0x74, 0x6c, 0x61, 0x73, 0x73, 0x3a, 0x3a, 0x67, 0x65
        /* <DEDUP_REMOVED lines=177> */
        /*0b92*/ 	.byte	0x69, 0x74, 0x79, 0x5d, 0x00
.L_0:


//--------------------- .nv.shared._ZN7cutlass13device_kernelINS_4gemm6kernel13GemmUniversalIN4cute5tupleIJiiiiEEENS1_10collective13CollectiveMmaINS1_34MainloopSm90TmaGmmaWarpSpecializedILi9ENS5_IJNS4_1CILi1EEENSA_ILi2EEESB_EEENS1_32KernelTmaWarpSpecializedPingpongEEENS5_IJNSA_ILi64EEENSA_ILi128EEENSA_ILi32EEEEEENS_10tfloat32_tENS5_IJlSB_lEEESK_SL_NS4_8TiledMMAINS4_8MMA_AtomIJNS4_4SM904GMMA30MMA_64x128x8_F32TF32TF32_SS_TNILNSP_7ScaleInE1ELSR_1EEEEEENS4_6LayoutINS5_IJSB_SB_SB_EEENS5_IJNSA_ILi0EEESW_SW_EEEEENS5_IJNS4_10UnderscoreESZ_SZ_EEEEENS4_23SM90_TMA_LOAD_MULTICASTENS4_14ComposedLayoutINS4_7SwizzleILi3ELi4ELi3EEENS4_18smem_ptr_flag_bitsILi32EEENSU_INS5_IJNSA_ILi8EEESI_EEENS5_IJSI_SB_EEEEEEEvNS4_8identityENS4_13SM90_TMA_LOADES1C_vS1D_EENS_8epilogue10collective6detail29Sm90TmaWarpSpecializedAdapterINS1H_15DefaultEpilogueISK_SL_SL_NS1G_6thread17LinearCombinationISK_Li1EffLNS1L_9ScaleType4KindE0ELNS_15FloatRoundStyleE2ESK_EENS1_15EpilogueDefaultEEEEEvvEEEEvNT_6ParamsE --------------------------
	.section	.nv.shared._ZN7cutlass13device_kernelINS_4gemm6kernel13GemmUniversalIN4cute5tupleIJiiiiEEENS1_10collective13CollectiveMmaINS1_34MainloopSm90TmaGmmaWarpSpecializedILi9ENS5_IJNS4_1CILi1EEENSA_ILi2EEESB_EEENS1_32KernelTmaWarpSpecializedPingpongEEENS5_IJNSA_ILi64EEENSA_ILi128EEENSA_ILi32EEEEEENS_10tfloat32_tENS5_IJlSB_lEEESK_SL_NS4_8TiledMMAINS4_8MMA_AtomIJNS4_4SM904GMMA30MMA_64x128x8_F32TF32TF32_SS_TNILNSP_7ScaleInE1ELSR_1EEEEEENS4_6LayoutINS5_IJSB_SB_SB_EEENS5_IJNSA_ILi0EEESW_SW_EEEEENS5_IJNS4_10UnderscoreESZ_SZ_EEEEENS4_23SM90_TMA_LOAD_MULTICASTENS4_14ComposedLayoutINS4_7SwizzleILi3ELi4ELi3EEENS4_18smem_ptr_flag_bitsILi32EEENSU_INS5_IJNSA_ILi8EEESI_EEENS5_IJSI_SB_EEEEEEEvNS4_8identityENS4_13SM90_TMA_LOADES1C_vS1D_EENS_8epilogue10collective6detail29Sm90TmaWarpSpecializedAdapterINS1H_15DefaultEpilogueISK_SL_SL_NS1G_6thread17LinearCombinationISK_Li1EffLNS1L_9ScaleType4KindE0ELNS_15FloatRoundStyleE2ESK_EENS1_15EpilogueDefaultEEEEEvvEEEEvNT_6ParamsE,"aw",@nobits
	.sectionflags	@""
	.align	16
	.zero		1024


//--------------------- .nv.shared.reserved.0     --------------------------
	.section	.nv.shared.reserved.0,"aw",@nobits
	.weak		__nv_reservedSMEM_offset_0_alias
	.size		__nv_reservedSMEM_offset_0_alias, 0, 0
	.other		__nv_reservedSMEM_offset_0_alias,@"STO_CUDA_RESERVED_SHARED STV_DEFAULT"
__nv_reservedSMEM_offset_0_alias:
	.zero		0


//--------------------- .nv.global                --------------------------
	.section	.nv.global,"aw",@nobits
.nv.global:
	.type		_ZN40_INTERNAL_f29263c5_4_k_cu_1245fb15_266534cute1_E,@object
	.size		_ZN40_INTERNAL_f29263c5_4_k_cu_1245fb15_266534cute1_E,(_ZN40_INTERNAL_f29263c5_4_k_cu_1245fb15_266534cuda3std3__45__cpo6cbeginE - _ZN40_INTERNAL_f29263c5_4_k_cu_1245fb15_266534cute1_E)
_ZN40_INTERNAL_f29263c5_4_k_cu_1245fb15_266534cute1_E:
	.zero		1
	.type		_ZN40_INTERNAL_f29263c5_4_k_cu_1245fb15_266534cuda3std3__45__cpo6cbeginE,@object
	.size		_ZN40_INTERNAL_f29263c5_4_k_cu_1245fb15_266534cuda3std3__45__cpo6cbeginE,(_ZN40_INTERNAL_f29263c5_4_k_cu_1245fb15_266534cuda3std3__48in_placeE - _ZN40_INTERNAL_f29263c5_4_k_cu_1245fb15_266534cuda3std3__45__cpo6cbeginE)
_ZN40_INTERNAL_f29263c5_4_k_cu_1245fb15_266534cuda3std3__45__cpo6cbeginE:
	.zero		1
	.type		_ZN40_INTERNAL_f29263c5_4_k_cu_1245fb15_266534cuda3std3__48in_placeE,@object
	.size		_ZN40_INTERNAL_f29263c5_4_k_cu_1245fb15_266534cuda3std3__48in_placeE,(_ZN40_INTERNAL_f29263c5_4_k_cu_1245fb15_266534cuda3std6ranges3__45__cpo9iter_moveE - _ZN40_INTERNAL_f29263c5_4_k_cu_1245fb15_266534cuda3std3__48in_placeE)
_ZN40_INTERNAL_f29263c5_4_k_cu_1245fb15_266534cuda3std3__48in_placeE:
	.zero		1
	.type		_ZN40_INTERNAL_f29263c5_4_k_cu_1245fb15_266534cuda3std6ranges3__45__cpo9iter_moveE,@object
	.size		_ZN40_INTERNAL_f29263c5_4_k_cu_1245fb15_266534cuda3std6ranges3__45__cpo9iter_moveE,(_ZN40_INTERNAL_f29263c5_4_k_cu_1245fb15_266534cuda3std3__45__cpo5beginE - _ZN40_INTERNAL_f29263c5_4_k_cu_1245fb15_266534cuda3std6ranges3__45__cpo9iter_moveE)
_ZN40_INTERNAL_f29263c5_4_k_cu_1245fb15_266534cuda3std6ranges3__45__cpo9iter_moveE:
	.zero		1
	.type		_ZN40_INTERNAL_f29263c5_4_k_cu_1245fb15_266534cuda3std3__45__cpo5beginE,@object
	.size		_ZN40_INTERNAL_f29263c5_4_k_cu_1245fb15_266534cuda3std3__45__cpo5beginE,(_ZN40_INTERNAL_f29263c5_4_k_cu_1245fb15_266534cuda3std3__442_GLOBAL__N__f29263c5_4_k_cu_1245fb15_266536ignoreE - _ZN40_INTERNAL_f29263c5_4_k_cu_1245fb15_266534cuda3std3__45__cpo5beginE)
_ZN40_INTERNAL_f29263c5_4_k_cu_1245fb15_266534cuda3std3__45__cpo5beginE:
	.zero		1
	.type		_ZN40_INTERNAL_f29263c5_4_k_cu_1245fb15_266534cuda3std3__442_GLOBAL__N__f29263c5_4_k_cu_1245fb15_266536ignoreE,@object
	.size		_ZN40_INTERNAL_f29263c5_4_k_cu_1245fb15_266534cuda3std3__442_GLOBAL__N__f29263c5_4_k_cu_1245fb15_266536ignoreE,(_ZN40_INTERNAL_f29263c5_4_k_cu_1245fb15_266534cute7productE - _ZN40_INTERNAL_f29263c5_4_k_cu_1245fb15_266534cuda3std3__442_GLOBAL__N__f29263c5_4_k_cu_1245fb15_266536ignoreE)
_ZN40_INTERNAL_f29263c5_4_k_cu_1245fb15_266534cuda3std3__442_GLOBAL__N__f29263c5_4_k_cu_1245fb15_266536ignoreE:
	.zero		1
	.type		_ZN40_INTERNAL_f29263c5_4_k_cu_1245fb15_266534cute7productE,@object
	.size		_ZN40_INTERNAL_f29263c5_4_k_cu_1245fb15_266534cute7productE,(_ZN40_INTERNAL_f29263c5_4_k_cu_1245fb15_266534cuda3std3__45__cpo3endE - _ZN40_INTERNAL_f29263c5_4_k_cu_1245fb15_266534cute7productE)
_ZN40_INTERNAL_f29263c5_4_k_cu_1245fb15_266534cute7productE:
	.zero		1
	.type		_ZN40_INTERNAL_f29263c5_4_k_cu_1245fb15_266534cuda3std3__45__cpo3endE,@object
	.size		_ZN40_INTERNAL_f29263c5_4_k_cu_1245fb15_266534cuda3std3__45__cpo3endE,(_ZN40_INTERNAL_f29263c5_4_k_cu_1245fb15_266534cuda3std3__419piecewise_constructE - _ZN40_INTERNAL_f29263c5_4_k_cu_1245fb15_266534cuda3std3__45__cpo3endE)
_ZN40_INTERNAL_f29263c5_4_k_cu_1245fb15_266534cuda3std3__45__cpo3endE:
	.zero		1
	.type		_ZN40_INTERNAL_f29263c5_4_k_cu_1245fb15_266534cuda3std3__419piecewise_constructE,@object
	.size		_ZN40_INTERNAL_f29263c5_4_k_cu_1245fb15_266534cuda3std3__419piecewise_constructE,(_ZN40_INTERNAL_f29263c5_4_k_cu_1245fb15_266534cuda3std3__45__cpo4cendE - _ZN40_INTERNAL_f29263c5_4_k_cu_1245fb15_266534cuda3std3__419piecewise_constructE)
_ZN40_INTERNAL_f29263c5_4_k_cu_1245fb15_266534cuda3std3__419piecewise_constructE:
	.zero		1
	.type		_ZN40_INTERNAL_f29263c5_4_k_cu_1245fb15_266534cuda3std3__45__cpo4cendE,@object
	.size		_ZN40_INTERNAL_f29263c5_4_k_cu_1245fb15_266534cuda3std3__45__cpo4cendE,(_ZN40_INTERNAL_f29263c5_4_k_cu_1245fb15_266534cuda3std6ranges3__45__cpo4swapE - _ZN40_INTERNAL_f29263c5_4_k_cu_1245fb15_266534cuda3std3__45__cpo4cendE)
_ZN40_INTERNAL_f29263c5_4_k_cu_1245fb15_266534cuda3std3__45__cpo4cendE:
	.zero		1
	.type		_ZN40_INTERNAL_f29263c5_4_k_cu_1245fb15_266534cuda3std6ranges3__45__cpo4swapE,@object
	.size		_ZN40_INTERNAL_f29263c5_4_k_cu_1245fb15_266534cuda3std6ranges3__45__cpo4swapE,(.L_8 - _ZN40_INTERNAL_f29263c5_4_k_cu_1245fb15_266534cuda3std6ranges3__45__cpo4swapE)
_ZN40_INTERNAL_f29263c5_4_k_cu_1245fb15_266534cuda3std6ranges3__45__cpo4swapE:
	.zero		1
.L_8:


//--------------------- .nv.constant0._ZN7cutlass13device_kernelINS_4gemm6kernel13GemmUniversalIN4cute5tupleIJiiiiEEENS1_10collective13CollectiveMmaINS1_34MainloopSm90TmaGmmaWarpSpecializedILi9ENS5_IJNS4_1CILi1EEENSA_ILi2EEESB_EEENS1_32KernelTmaWarpSpecializedPingpongEEENS5_IJNSA_ILi64EEENSA_ILi128EEENSA_ILi32EEEEEENS_10tfloat32_tENS5_IJlSB_lEEESK_SL_NS4_8TiledMMAINS4_8MMA_AtomIJNS4_4SM904GMMA30MMA_64x128x8_F32TF32TF32_SS_TNILNSP_7ScaleInE1ELSR_1EEEEEENS4_6LayoutINS5_IJSB_SB_SB_EEENS5_IJNSA_ILi0EEESW_SW_EEEEENS5_IJNS4_10UnderscoreESZ_SZ_EEEEENS4_23SM90_TMA_LOAD_MULTICASTENS4_14ComposedLayoutINS4_7SwizzleILi3ELi4ELi3EEENS4_18smem_ptr_flag_bitsILi32EEENSU_INS5_IJNSA_ILi8EEESI_EEENS5_IJSI_SB_EEEEEEEvNS4_8identityENS4_13SM90_TMA_LOADES1C_vS1D_EENS_8epilogue10collective6detail29Sm90TmaWarpSpecializedAdapterINS1H_15DefaultEpilogueISK_SL_SL_NS1G_6thread17LinearCombinationISK_Li1EffLNS1L_9ScaleType4KindE0ELNS_15FloatRoundStyleE2ESK_EENS1_15EpilogueDefaultEEEEEvvEEEEvNT_6ParamsE --------------------------
	.section	.nv.constant0._ZN7cutlass13device_kernelINS_4gemm6kernel13GemmUniversalIN4cute5tupleIJiiiiEEENS1_10collective13CollectiveMmaINS1_34MainloopSm90TmaGmmaWarpSpecializedILi9ENS5_IJNS4_1CILi1EEENSA_ILi2EEESB_EEENS1_32KernelTmaWarpSpecializedPingpongEEENS5_IJNSA_ILi64EEENSA_ILi128EEENSA_ILi32EEEEEENS_10tfloat32_tENS5_IJlSB_lEEESK_SL_NS4_8TiledMMAINS4_8MMA_AtomIJNS4_4SM904GMMA30MMA_64x128x8_F32TF32TF32_SS_TNILNSP_7ScaleInE1ELSR_1EEEEEENS4_6LayoutINS5_IJSB_SB_SB_EEENS5_IJNSA_ILi0EEESW_SW_EEEEENS5_IJNS4_10UnderscoreESZ_SZ_EEEEENS4_23SM90_TMA_LOAD_MULTICASTENS4_14ComposedLayoutINS4_7SwizzleILi3ELi4ELi3EEENS4_18smem_ptr_flag_bitsILi32EEENSU_INS5_IJNSA_ILi8EEESI_EEENS5_IJSI_SB_EEEEEEEvNS4_8identityENS4_13SM90_TMA_LOADES1C_vS1D_EENS_8epilogue10collective6detail29Sm90TmaWarpSpecializedAdapterINS1H_15DefaultEpilogueISK_SL_SL_NS1G_6thread17LinearCombinationISK_Li1EffLNS1L_9ScaleType4KindE0ELNS_15FloatRoundStyleE2ESK_EENS1_15EpilogueDefaultEEEEEvvEEEEvNT_6ParamsE,"a",@progbits
	.sectionflags	@""
	.align	4
.nv.constant0._ZN7cutlass13device_kernelINS_4gemm6kernel13GemmUniversalIN4cute5tupleIJiiiiEEENS1_10collective13CollectiveMmaINS1_34MainloopSm90TmaGmmaWarpSpecializedILi9ENS5_IJNS4_1CILi1EEENSA_ILi2EEESB_EEENS1_32KernelTmaWarpSpecializedPingpongEEENS5_IJNSA_ILi64EEENSA_ILi128EEENSA_ILi32EEEEEENS_10tfloat32_tENS5_IJlSB_lEEESK_SL_NS4_8TiledMMAINS4_8MMA_AtomIJNS4_4SM904GMMA30MMA_64x128x8_F32TF32TF32_SS_TNILNSP_7ScaleInE1ELSR_1EEEEEENS4_6LayoutINS5_IJSB_SB_SB_EEENS5_IJNSA_ILi0EEESW_SW_EEEEENS5_IJNS4_10UnderscoreESZ_SZ_EEEEENS4_23SM90_TMA_LOAD_MULTICASTENS4_14ComposedLayoutINS4_7SwizzleILi3ELi4ELi3EEENS4_18smem_ptr_flag_bitsILi32EEENSU_INS5_IJNSA_ILi8EEESI_EEENS5_IJSI_SB_EEEEEEEvNS4_8identityENS4_13SM90_TMA_LOADES1C_vS1D_EENS_8epilogue10collective6detail29Sm90TmaWarpSpecializedAdapterINS1H_15DefaultEpilogueISK_SL_SL_NS1G_6thread17LinearCombinationISK_Li1EffLNS1L_9ScaleType4KindE0ELNS_15FloatRoundStyleE2ESK_EENS1_15EpilogueDefaultEEEEEvvEEEEvNT_6ParamsE:
	.zero		1664


//--------------------- SYMBOLS --------------------------

	.type		.nv.reservedSmem.offset0,@object
	.size		.nv.reservedSmem.offset0,0x4
	.type		__assertfail,@function
